//
// Generated by NVIDIA NVVM Compiler
//
// Compiler Build ID: CL-36424714
// Cuda compilation tools, release 13.0, V13.0.88
// Based on NVVM 20.0.0
//

.version 9.0
.target sm_100
.address_size 64

	// .globl	_Z14ver_fmeanr_gpuPfS_iiii

.visible .entry _Z14ver_fmeanr_gpuPfS_iiii(
	.param .u64 .ptr .align 1 _Z14ver_fmeanr_gpuPfS_iiii_param_0,
	.param .u64 .ptr .align 1 _Z14ver_fmeanr_gpuPfS_iiii_param_1,
	.param .u32 _Z14ver_fmeanr_gpuPfS_iiii_param_2,
	.param .u32 _Z14ver_fmeanr_gpuPfS_iiii_param_3,
	.param .u32 _Z14ver_fmeanr_gpuPfS_iiii_param_4,
	.param .u32 _Z14ver_fmeanr_gpuPfS_iiii_param_5
)
{
	.reg .pred 	%p<38>;
	.reg .b32 	%r<184>;
	.reg .b32 	%f<249>;
	.reg .b64 	%rd<185>;

	ld.param.u64 	%rd4, [_Z14ver_fmeanr_gpuPfS_iiii_param_0];
	ld.param.u64 	%rd3, [_Z14ver_fmeanr_gpuPfS_iiii_param_1];
	ld.param.u32 	%r92, [_Z14ver_fmeanr_gpuPfS_iiii_param_2];
	ld.param.u32 	%r93, [_Z14ver_fmeanr_gpuPfS_iiii_param_3];
	ld.param.u32 	%r95, [_Z14ver_fmeanr_gpuPfS_iiii_param_4];
	ld.param.u32 	%r94, [_Z14ver_fmeanr_gpuPfS_iiii_param_5];
	cvta.to.global.u64 	%rd1, %rd4;
	mov.u32 	%r96, %ctaid.x;
	mul.lo.s32 	%r1, %r95, %r96;
	mov.u32 	%r2, %tid.x;
	add.s32 	%r3, %r1, %r2;
	setp.ge.s32 	%p1, %r3, %r92;
	@%p1 bra 	$L__BB0_51;
	setp.lt.s32 	%p2, %r94, 0;
	mov.f32 	%f228, 0f00000000;
	@%p2 bra 	$L__BB0_14;
	add.s32 	%r4, %r94, 1;
	and.b32  	%r5, %r4, 15;
	setp.lt.u32 	%p3, %r94, 15;
	mov.f32 	%f228, 0f00000000;
	mov.b32 	%r158, 0;
	@%p3 bra 	$L__BB0_5;
	and.b32  	%r158, %r4, -16;
	neg.s32 	%r156, %r158;
	shl.b32 	%r8, %r92, 4;
	mov.f32 	%f228, 0f00000000;
	mul.wide.s32 	%rd7, %r92, 4;
	mov.u32 	%r155, %r3;
$L__BB0_4:
	.pragma "nounroll";
	mul.wide.s32 	%rd5, %r155, 4;
	add.s64 	%rd6, %rd1, %rd5;
	ld.global.f32 	%f49, [%rd6];
	add.f32 	%f50, %f228, %f49;
	add.s64 	%rd8, %rd6, %rd7;
	ld.global.f32 	%f51, [%rd8];
	add.f32 	%f52, %f50, %f51;
	add.s64 	%rd9, %rd8, %rd7;
	ld.global.f32 	%f53, [%rd9];
	add.f32 	%f54, %f52, %f53;
	add.s64 	%rd10, %rd9, %rd7;
	ld.global.f32 	%f55, [%rd10];
	add.f32 	%f56, %f54, %f55;
	add.s64 	%rd11, %rd10, %rd7;
	ld.global.f32 	%f57, [%rd11];
	add.f32 	%f58, %f56, %f57;
	add.s64 	%rd12, %rd11, %rd7;
	ld.global.f32 	%f59, [%rd12];
	add.f32 	%f60, %f58, %f59;
	add.s64 	%rd13, %rd12, %rd7;
	ld.global.f32 	%f61, [%rd13];
	add.f32 	%f62, %f60, %f61;
	add.s64 	%rd14, %rd13, %rd7;
	ld.global.f32 	%f63, [%rd14];
	add.f32 	%f64, %f62, %f63;
	add.s64 	%rd15, %rd14, %rd7;
	ld.global.f32 	%f65, [%rd15];
	add.f32 	%f66, %f64, %f65;
	add.s64 	%rd16, %rd15, %rd7;
	ld.global.f32 	%f67, [%rd16];
	add.f32 	%f68, %f66, %f67;
	add.s64 	%rd17, %rd16, %rd7;
	ld.global.f32 	%f69, [%rd17];
	add.f32 	%f70, %f68, %f69;
	add.s64 	%rd18, %rd17, %rd7;
	ld.global.f32 	%f71, [%rd18];
	add.f32 	%f72, %f70, %f71;
	add.s64 	%rd19, %rd18, %rd7;
	ld.global.f32 	%f73, [%rd19];
	add.f32 	%f74, %f72, %f73;
	add.s64 	%rd20, %rd19, %rd7;
	ld.global.f32 	%f75, [%rd20];
	add.f32 	%f76, %f74, %f75;
	add.s64 	%rd21, %rd20, %rd7;
	ld.global.f32 	%f77, [%rd21];
	add.f32 	%f78, %f76, %f77;
	add.s64 	%rd22, %rd21, %rd7;
	ld.global.f32 	%f79, [%rd22];
	add.f32 	%f228, %f78, %f79;
	add.s32 	%r156, %r156, 16;
	add.s32 	%r155, %r155, %r8;
	setp.ne.s32 	%p4, %r156, 0;
	@%p4 bra 	$L__BB0_4;
$L__BB0_5:
	setp.eq.s32 	%p5, %r5, 0;
	@%p5 bra 	$L__BB0_14;
	and.b32  	%r14, %r4, 7;
	setp.lt.u32 	%p6, %r5, 8;
	@%p6 bra 	$L__BB0_8;
	mad.lo.s32 	%r98, %r158, %r92, %r3;
	mul.wide.s32 	%rd23, %r98, 4;
	add.s64 	%rd24, %rd1, %rd23;
	ld.global.f32 	%f81, [%rd24];
	add.f32 	%f82, %f228, %f81;
	mul.wide.s32 	%rd25, %r92, 4;
	add.s64 	%rd26, %rd24, %rd25;
	ld.global.f32 	%f83, [%rd26];
	add.f32 	%f84, %f82, %f83;
	add.s64 	%rd27, %rd26, %rd25;
	ld.global.f32 	%f85, [%rd27];
	add.f32 	%f86, %f84, %f85;
	add.s64 	%rd28, %rd27, %rd25;
	ld.global.f32 	%f87, [%rd28];
	add.f32 	%f88, %f86, %f87;
	add.s64 	%rd29, %rd28, %rd25;
	ld.global.f32 	%f89, [%rd29];
	add.f32 	%f90, %f88, %f89;
	add.s64 	%rd30, %rd29, %rd25;
	ld.global.f32 	%f91, [%rd30];
	add.f32 	%f92, %f90, %f91;
	add.s64 	%rd31, %rd30, %rd25;
	ld.global.f32 	%f93, [%rd31];
	add.f32 	%f94, %f92, %f93;
	add.s64 	%rd32, %rd31, %rd25;
	ld.global.f32 	%f95, [%rd32];
	add.f32 	%f228, %f94, %f95;
	add.s32 	%r158, %r158, 8;
$L__BB0_8:
	setp.eq.s32 	%p7, %r14, 0;
	@%p7 bra 	$L__BB0_14;
	and.b32  	%r17, %r4, 3;
	setp.lt.u32 	%p8, %r14, 4;
	@%p8 bra 	$L__BB0_11;
	mad.lo.s32 	%r99, %r158, %r92, %r3;
	mul.wide.s32 	%rd33, %r99, 4;
	add.s64 	%rd34, %rd1, %rd33;
	ld.global.f32 	%f97, [%rd34];
	add.f32 	%f98, %f228, %f97;
	mul.wide.s32 	%rd35, %r92, 4;
	add.s64 	%rd36, %rd34, %rd35;
	ld.global.f32 	%f99, [%rd36];
	add.f32 	%f100, %f98, %f99;
	add.s64 	%rd37, %rd36, %rd35;
	ld.global.f32 	%f101, [%rd37];
	add.f32 	%f102, %f100, %f101;
	add.s64 	%rd38, %rd37, %rd35;
	ld.global.f32 	%f103, [%rd38];
	add.f32 	%f228, %f102, %f103;
	add.s32 	%r158, %r158, 4;
$L__BB0_11:
	setp.eq.s32 	%p9, %r17, 0;
	@%p9 bra 	$L__BB0_14;
	mad.lo.s32 	%r161, %r158, %r92, %r3;
	neg.s32 	%r160, %r17;
$L__BB0_13:
	.pragma "nounroll";
	mul.wide.s32 	%rd39, %r161, 4;
	add.s64 	%rd40, %rd1, %rd39;
	ld.global.f32 	%f104, [%rd40];
	add.f32 	%f228, %f228, %f104;
	add.s32 	%r161, %r161, %r92;
	add.s32 	%r160, %r160, 1;
	setp.ne.s32 	%p10, %r160, 0;
	@%p10 bra 	$L__BB0_13;
$L__BB0_14:
	cvta.to.global.u64 	%rd41, %rd3;
	mul.wide.s32 	%rd42, %r3, 4;
	add.s64 	%rd2, %rd41, %rd42;
	st.global.f32 	[%rd2], %f228;
	setp.lt.s32 	%p11, %r94, 2;
	@%p11 bra 	$L__BB0_27;
	add.s32 	%r26, %r94, -1;
	add.s32 	%r101, %r94, -2;
	and.b32  	%r27, %r26, 7;
	setp.lt.u32 	%p12, %r101, 7;
	mov.b32 	%r163, 1;
	@%p12 bra 	$L__BB0_19;
	and.b32  	%r103, %r26, -8;
	neg.s32 	%r168, %r103;
	shl.b32 	%r29, %r92, 3;
	mad.lo.s32 	%r104, %r92, %r94, %r92;
	add.s32 	%r165, %r3, %r104;
	mov.b32 	%r167, 0;
	mul.wide.s32 	%rd47, %r92, 4;
	mov.u32 	%r166, %r92;
$L__BB0_17:
	.pragma "nounroll";
	mul.wide.s32 	%rd43, %r165, 4;
	add.s64 	%rd44, %rd1, %rd43;
	ld.global.f32 	%f106, [%rd44];
	add.f32 	%f107, %f228, %f106;
	mul.wide.s32 	%rd45, %r166, 4;
	add.s64 	%rd46, %rd2, %rd45;
	st.global.f32 	[%rd46], %f107;
	add.s64 	%rd48, %rd44, %rd47;
	ld.global.f32 	%f108, [%rd48];
	add.f32 	%f109, %f107, %f108;
	add.s64 	%rd49, %rd46, %rd47;
	st.global.f32 	[%rd49], %f109;
	add.s64 	%rd50, %rd48, %rd47;
	ld.global.f32 	%f110, [%rd50];
	add.f32 	%f111, %f109, %f110;
	add.s64 	%rd51, %rd49, %rd47;
	st.global.f32 	[%rd51], %f111;
	add.s64 	%rd52, %rd50, %rd47;
	ld.global.f32 	%f112, [%rd52];
	add.f32 	%f113, %f111, %f112;
	add.s64 	%rd53, %rd51, %rd47;
	st.global.f32 	[%rd53], %f113;
	add.s64 	%rd54, %rd52, %rd47;
	ld.global.f32 	%f114, [%rd54];
	add.f32 	%f115, %f113, %f114;
	add.s64 	%rd55, %rd53, %rd47;
	st.global.f32 	[%rd55], %f115;
	add.s64 	%rd56, %rd54, %rd47;
	ld.global.f32 	%f116, [%rd56];
	add.f32 	%f117, %f115, %f116;
	add.s64 	%rd57, %rd55, %rd47;
	st.global.f32 	[%rd57], %f117;
	add.s64 	%rd58, %rd56, %rd47;
	ld.global.f32 	%f118, [%rd58];
	add.f32 	%f119, %f117, %f118;
	add.s64 	%rd59, %rd57, %rd47;
	st.global.f32 	[%rd59], %f119;
	add.s64 	%rd60, %rd58, %rd47;
	ld.global.f32 	%f120, [%rd60];
	add.f32 	%f228, %f119, %f120;
	add.s64 	%rd61, %rd59, %rd47;
	st.global.f32 	[%rd61], %f228;
	add.s32 	%r168, %r168, 8;
	add.s32 	%r167, %r167, 8;
	add.s32 	%r166, %r166, %r29;
	add.s32 	%r165, %r165, %r29;
	setp.eq.s32 	%p13, %r168, 0;
	@%p13 bra 	$L__BB0_18;
	bra.uni 	$L__BB0_17;
$L__BB0_18:
	add.s32 	%r163, %r167, 1;
$L__BB0_19:
	setp.eq.s32 	%p14, %r27, 0;
	@%p14 bra 	$L__BB0_27;
	and.b32  	%r33, %r26, 3;
	setp.lt.u32 	%p15, %r27, 4;
	@%p15 bra 	$L__BB0_22;
	add.s32 	%r105, %r163, %r94;
	mad.lo.s32 	%r106, %r105, %r92, %r3;
	mul.wide.s32 	%rd62, %r106, 4;
	add.s64 	%rd63, %rd1, %rd62;
	ld.global.f32 	%f122, [%rd63];
	add.f32 	%f123, %f228, %f122;
	mul.lo.s32 	%r107, %r163, %r92;
	mul.wide.s32 	%rd64, %r107, 4;
	add.s64 	%rd65, %rd2, %rd64;
	st.global.f32 	[%rd65], %f123;
	mul.wide.s32 	%rd66, %r92, 4;
	add.s64 	%rd67, %rd63, %rd66;
	ld.global.f32 	%f124, [%rd67];
	add.f32 	%f125, %f123, %f124;
	add.s64 	%rd68, %rd65, %rd66;
	st.global.f32 	[%rd68], %f125;
	add.s64 	%rd69, %rd67, %rd66;
	ld.global.f32 	%f126, [%rd69];
	add.f32 	%f127, %f125, %f126;
	add.s64 	%rd70, %rd68, %rd66;
	st.global.f32 	[%rd70], %f127;
	add.s64 	%rd71, %rd69, %rd66;
	ld.global.f32 	%f128, [%rd71];
	add.f32 	%f228, %f127, %f128;
	add.s64 	%rd72, %rd70, %rd66;
	st.global.f32 	[%rd72], %f228;
	add.s32 	%r163, %r163, 4;
$L__BB0_22:
	setp.eq.s32 	%p16, %r33, 0;
	@%p16 bra 	$L__BB0_27;
	setp.eq.s32 	%p17, %r33, 1;
	@%p17 bra 	$L__BB0_25;
	add.s32 	%r108, %r163, %r94;
	mad.lo.s32 	%r109, %r108, %r92, %r3;
	mul.wide.s32 	%rd73, %r109, 4;
	add.s64 	%rd74, %rd1, %rd73;
	ld.global.f32 	%f130, [%rd74];
	add.f32 	%f131, %f228, %f130;
	mul.lo.s32 	%r110, %r163, %r92;
	mul.wide.s32 	%rd75, %r110, 4;
	add.s64 	%rd76, %rd2, %rd75;
	st.global.f32 	[%rd76], %f131;
	mul.wide.s32 	%rd77, %r92, 4;
	add.s64 	%rd78, %rd74, %rd77;
	ld.global.f32 	%f132, [%rd78];
	add.f32 	%f228, %f131, %f132;
	add.s64 	%rd79, %rd76, %rd77;
	st.global.f32 	[%rd79], %f228;
	add.s32 	%r163, %r163, 2;
$L__BB0_25:
	and.b32  	%r111, %r26, 1;
	setp.eq.b32 	%p18, %r111, 1;
	not.pred 	%p19, %p18;
	@%p19 bra 	$L__BB0_27;
	add.s32 	%r112, %r163, %r94;
	mad.lo.s32 	%r113, %r112, %r92, %r3;
	mul.wide.s32 	%rd80, %r113, 4;
	add.s64 	%rd81, %rd1, %rd80;
	ld.global.f32 	%f133, [%rd81];
	add.f32 	%f228, %f228, %f133;
	mul.lo.s32 	%r114, %r163, %r92;
	mul.wide.s32 	%rd82, %r114, 4;
	add.s64 	%rd83, %rd2, %rd82;
	st.global.f32 	[%rd83], %f228;
$L__BB0_27:
	sub.s32 	%r181, %r93, %r94;
	setp.ge.s32 	%p20, %r94, %r181;
	@%p20 bra 	$L__BB0_39;
	not.b32 	%r39, %r94;
	shl.b32 	%r115, %r94, 1;
	sub.s32 	%r40, %r93, %r115;
	and.b32  	%r41, %r40, 7;
	sub.s32 	%r116, %r115, %r93;
	setp.gt.u32 	%p21, %r116, -8;
	mov.u32 	%r176, %r94;
	@%p21 bra 	$L__BB0_31;
	mul.lo.s32 	%r175, %r94, %r92;
	shl.b32 	%r43, %r92, 3;
	sub.s32 	%r174, %r3, %r92;
	shl.b32 	%r117, %r175, 1;
	add.s32 	%r118, %r2, %r117;
	add.s32 	%r173, %r118, %r1;
	and.b32  	%r119, %r40, -8;
	neg.s32 	%r172, %r119;
	mul.wide.s32 	%rd90, %r92, 4;
	mov.u32 	%r176, %r94;
$L__BB0_30:
	.pragma "nounroll";
	mul.wide.s32 	%rd84, %r173, 4;
	add.s64 	%rd85, %rd1, %rd84;
	ld.global.f32 	%f135, [%rd85];
	add.f32 	%f136, %f228, %f135;
	mul.wide.s32 	%rd86, %r174, 4;
	add.s64 	%rd87, %rd1, %rd86;
	ld.global.f32 	%f137, [%rd87];
	sub.f32 	%f138, %f136, %f137;
	mul.wide.s32 	%rd88, %r175, 4;
	add.s64 	%rd89, %rd2, %rd88;
	st.global.f32 	[%rd89], %f138;
	add.s64 	%rd91, %rd85, %rd90;
	ld.global.f32 	%f139, [%rd91];
	add.f32 	%f140, %f138, %f139;
	add.s64 	%rd92, %rd87, %rd90;
	ld.global.f32 	%f141, [%rd92];
	sub.f32 	%f142, %f140, %f141;
	add.s64 	%rd93, %rd89, %rd90;
	st.global.f32 	[%rd93], %f142;
	add.s64 	%rd94, %rd91, %rd90;
	ld.global.f32 	%f143, [%rd94];
	add.f32 	%f144, %f142, %f143;
	add.s64 	%rd95, %rd92, %rd90;
	ld.global.f32 	%f145, [%rd95];
	sub.f32 	%f146, %f144, %f145;
	add.s64 	%rd96, %rd93, %rd90;
	st.global.f32 	[%rd96], %f146;
	add.s64 	%rd97, %rd94, %rd90;
	ld.global.f32 	%f147, [%rd97];
	add.f32 	%f148, %f146, %f147;
	add.s64 	%rd98, %rd95, %rd90;
	ld.global.f32 	%f149, [%rd98];
	sub.f32 	%f150, %f148, %f149;
	add.s64 	%rd99, %rd96, %rd90;
	st.global.f32 	[%rd99], %f150;
	add.s64 	%rd100, %rd97, %rd90;
	ld.global.f32 	%f151, [%rd100];
	add.f32 	%f152, %f150, %f151;
	add.s64 	%rd101, %rd98, %rd90;
	ld.global.f32 	%f153, [%rd101];
	sub.f32 	%f154, %f152, %f153;
	add.s64 	%rd102, %rd99, %rd90;
	st.global.f32 	[%rd102], %f154;
	add.s64 	%rd103, %rd100, %rd90;
	ld.global.f32 	%f155, [%rd103];
	add.f32 	%f156, %f154, %f155;
	add.s64 	%rd104, %rd101, %rd90;
	ld.global.f32 	%f157, [%rd104];
	sub.f32 	%f158, %f156, %f157;
	add.s64 	%rd105, %rd102, %rd90;
	st.global.f32 	[%rd105], %f158;
	add.s64 	%rd106, %rd103, %rd90;
	ld.global.f32 	%f159, [%rd106];
	add.f32 	%f160, %f158, %f159;
	add.s64 	%rd107, %rd104, %rd90;
	ld.global.f32 	%f161, [%rd107];
	sub.f32 	%f162, %f160, %f161;
	add.s64 	%rd108, %rd105, %rd90;
	st.global.f32 	[%rd108], %f162;
	add.s64 	%rd109, %rd106, %rd90;
	ld.global.f32 	%f163, [%rd109];
	add.f32 	%f164, %f162, %f163;
	add.s64 	%rd110, %rd107, %rd90;
	ld.global.f32 	%f165, [%rd110];
	sub.f32 	%f228, %f164, %f165;
	add.s64 	%rd111, %rd108, %rd90;
	st.global.f32 	[%rd111], %f228;
	add.s32 	%r176, %r176, 8;
	add.s32 	%r175, %r175, %r43;
	add.s32 	%r174, %r174, %r43;
	add.s32 	%r173, %r173, %r43;
	add.s32 	%r172, %r172, 8;
	setp.eq.s32 	%p22, %r172, 0;
	@%p22 bra 	$L__BB0_31;
	bra.uni 	$L__BB0_30;
$L__BB0_31:
	setp.eq.s32 	%p23, %r41, 0;
	@%p23 bra 	$L__BB0_39;
	and.b32  	%r56, %r40, 3;
	setp.lt.u32 	%p24, %r41, 4;
	@%p24 bra 	$L__BB0_34;
	add.s32 	%r120, %r176, %r94;
	mad.lo.s32 	%r121, %r120, %r92, %r3;
	mul.wide.s32 	%rd112, %r121, 4;
	add.s64 	%rd113, %rd1, %rd112;
	ld.global.f32 	%f167, [%rd113];
	add.f32 	%f168, %f228, %f167;
	add.s32 	%r122, %r176, %r39;
	mad.lo.s32 	%r123, %r122, %r92, %r3;
	mul.wide.s32 	%rd114, %r123, 4;
	add.s64 	%rd115, %rd1, %rd114;
	ld.global.f32 	%f169, [%rd115];
	sub.f32 	%f170, %f168, %f169;
	mul.lo.s32 	%r124, %r176, %r92;
	mul.wide.s32 	%rd116, %r124, 4;
	add.s64 	%rd117, %rd2, %rd116;
	st.global.f32 	[%rd117], %f170;
	mul.wide.s32 	%rd118, %r92, 4;
	add.s64 	%rd119, %rd113, %rd118;
	ld.global.f32 	%f171, [%rd119];
	add.f32 	%f172, %f170, %f171;
	add.s64 	%rd120, %rd115, %rd118;
	ld.global.f32 	%f173, [%rd120];
	sub.f32 	%f174, %f172, %f173;
	add.s64 	%rd121, %rd117, %rd118;
	st.global.f32 	[%rd121], %f174;
	add.s64 	%rd122, %rd119, %rd118;
	ld.global.f32 	%f175, [%rd122];
	add.f32 	%f176, %f174, %f175;
	add.s64 	%rd123, %rd120, %rd118;
	ld.global.f32 	%f177, [%rd123];
	sub.f32 	%f178, %f176, %f177;
	add.s64 	%rd124, %rd121, %rd118;
	st.global.f32 	[%rd124], %f178;
	add.s64 	%rd125, %rd122, %rd118;
	ld.global.f32 	%f179, [%rd125];
	add.f32 	%f180, %f178, %f179;
	add.s64 	%rd126, %rd123, %rd118;
	ld.global.f32 	%f181, [%rd126];
	sub.f32 	%f228, %f180, %f181;
	add.s64 	%rd127, %rd124, %rd118;
	st.global.f32 	[%rd127], %f228;
	add.s32 	%r176, %r176, 4;
$L__BB0_34:
	setp.eq.s32 	%p25, %r56, 0;
	@%p25 bra 	$L__BB0_39;
	setp.eq.s32 	%p26, %r56, 1;
	@%p26 bra 	$L__BB0_37;
	add.s32 	%r125, %r176, %r94;
	mad.lo.s32 	%r126, %r125, %r92, %r3;
	mul.wide.s32 	%rd128, %r126, 4;
	add.s64 	%rd129, %rd1, %rd128;
	ld.global.f32 	%f183, [%rd129];
	add.f32 	%f184, %f228, %f183;
	add.s32 	%r127, %r176, %r39;
	mad.lo.s32 	%r128, %r127, %r92, %r3;
	mul.wide.s32 	%rd130, %r128, 4;
	add.s64 	%rd131, %rd1, %rd130;
	ld.global.f32 	%f185, [%rd131];
	sub.f32 	%f186, %f184, %f185;
	mul.lo.s32 	%r129, %r176, %r92;
	mul.wide.s32 	%rd132, %r129, 4;
	add.s64 	%rd133, %rd2, %rd132;
	st.global.f32 	[%rd133], %f186;
	mul.wide.s32 	%rd134, %r92, 4;
	add.s64 	%rd135, %rd129, %rd134;
	ld.global.f32 	%f187, [%rd135];
	add.f32 	%f188, %f186, %f187;
	add.s64 	%rd136, %rd131, %rd134;
	ld.global.f32 	%f189, [%rd136];
	sub.f32 	%f228, %f188, %f189;
	add.s64 	%rd137, %rd133, %rd134;
	st.global.f32 	[%rd137], %f228;
	add.s32 	%r176, %r176, 2;
$L__BB0_37:
	and.b32  	%r130, %r93, 1;
	setp.eq.b32 	%p27, %r130, 1;
	not.pred 	%p28, %p27;
	@%p28 bra 	$L__BB0_39;
	add.s32 	%r131, %r176, %r94;
	mad.lo.s32 	%r132, %r131, %r92, %r3;
	mul.wide.s32 	%rd138, %r132, 4;
	add.s64 	%rd139, %rd1, %rd138;
	ld.global.f32 	%f190, [%rd139];
	add.f32 	%f191, %f228, %f190;
	add.s32 	%r133, %r176, %r39;
	mad.lo.s32 	%r134, %r133, %r92, %r3;
	mul.wide.s32 	%rd140, %r134, 4;
	add.s64 	%rd141, %rd1, %rd140;
	ld.global.f32 	%f192, [%rd141];
	sub.f32 	%f228, %f191, %f192;
	mul.lo.s32 	%r135, %r176, %r92;
	mul.wide.s32 	%rd142, %r135, 4;
	add.s64 	%rd143, %rd2, %rd142;
	st.global.f32 	[%rd143], %f228;
$L__BB0_39:
	setp.lt.s32 	%p29, %r94, 1;
	@%p29 bra 	$L__BB0_51;
	not.b32 	%r61, %r94;
	sub.s32 	%r136, %r93, %r94;
	add.s32 	%r137, %r136, 1;
	max.s32 	%r138, %r93, %r137;
	add.s32 	%r139, %r94, %r138;
	sub.s32 	%r62, %r139, %r93;
	and.b32  	%r63, %r62, 7;
	sub.s32 	%r140, %r93, %r139;
	setp.gt.u32 	%p30, %r140, -8;
	@%p30 bra 	$L__BB0_43;
	mul.lo.s32 	%r179, %r92, %r181;
	shl.b32 	%r65, %r92, 3;
	shl.b32 	%r141, %r94, 1;
	not.b32 	%r142, %r141;
	add.s32 	%r143, %r142, %r93;
	mad.lo.s32 	%r178, %r92, %r143, %r3;
	and.b32  	%r144, %r62, -8;
	neg.s32 	%r177, %r144;
	mul.wide.s32 	%rd148, %r92, 4;
$L__BB0_42:
	.pragma "nounroll";
	mul.wide.s32 	%rd144, %r178, 4;
	add.s64 	%rd145, %rd1, %rd144;
	ld.global.f32 	%f193, [%rd145];
	sub.f32 	%f194, %f228, %f193;
	mul.wide.s32 	%rd146, %r179, 4;
	add.s64 	%rd147, %rd2, %rd146;
	st.global.f32 	[%rd147], %f194;
	add.s64 	%rd149, %rd145, %rd148;
	ld.global.f32 	%f195, [%rd149];
	sub.f32 	%f196, %f194, %f195;
	add.s64 	%rd150, %rd147, %rd148;
	st.global.f32 	[%rd150], %f196;
	add.s64 	%rd151, %rd149, %rd148;
	ld.global.f32 	%f197, [%rd151];
	sub.f32 	%f198, %f196, %f197;
	add.s64 	%rd152, %rd150, %rd148;
	st.global.f32 	[%rd152], %f198;
	add.s64 	%rd153, %rd151, %rd148;
	ld.global.f32 	%f199, [%rd153];
	sub.f32 	%f200, %f198, %f199;
	add.s64 	%rd154, %rd152, %rd148;
	st.global.f32 	[%rd154], %f200;
	add.s64 	%rd155, %rd153, %rd148;
	ld.global.f32 	%f201, [%rd155];
	sub.f32 	%f202, %f200, %f201;
	add.s64 	%rd156, %rd154, %rd148;
	st.global.f32 	[%rd156], %f202;
	add.s64 	%rd157, %rd155, %rd148;
	ld.global.f32 	%f203, [%rd157];
	sub.f32 	%f204, %f202, %f203;
	add.s64 	%rd158, %rd156, %rd148;
	st.global.f32 	[%rd158], %f204;
	add.s64 	%rd159, %rd157, %rd148;
	ld.global.f32 	%f205, [%rd159];
	sub.f32 	%f206, %f204, %f205;
	add.s64 	%rd160, %rd158, %rd148;
	st.global.f32 	[%rd160], %f206;
	add.s64 	%rd161, %rd159, %rd148;
	ld.global.f32 	%f207, [%rd161];
	sub.f32 	%f228, %f206, %f207;
	add.s64 	%rd162, %rd160, %rd148;
	st.global.f32 	[%rd162], %f228;
	add.s32 	%r181, %r181, 8;
	add.s32 	%r179, %r179, %r65;
	add.s32 	%r178, %r178, %r65;
	add.s32 	%r177, %r177, 8;
	setp.ne.s32 	%p31, %r177, 0;
	@%p31 bra 	$L__BB0_42;
$L__BB0_43:
	setp.eq.s32 	%p32, %r63, 0;
	@%p32 bra 	$L__BB0_51;
	and.b32  	%r87, %r62, 3;
	setp.lt.u32 	%p33, %r63, 4;
	@%p33 bra 	$L__BB0_46;
	add.s32 	%r145, %r181, %r61;
	mad.lo.s32 	%r146, %r145, %r92, %r3;
	mul.wide.s32 	%rd163, %r146, 4;
	add.s64 	%rd164, %rd1, %rd163;
	ld.global.f32 	%f208, [%rd164];
	sub.f32 	%f209, %f228, %f208;
	mul.lo.s32 	%r147, %r181, %r92;
	mul.wide.s32 	%rd165, %r147, 4;
	add.s64 	%rd166, %rd2, %rd165;
	st.global.f32 	[%rd166], %f209;
	mul.wide.s32 	%rd167, %r92, 4;
	add.s64 	%rd168, %rd164, %rd167;
	ld.global.f32 	%f210, [%rd168];
	sub.f32 	%f211, %f209, %f210;
	add.s64 	%rd169, %rd166, %rd167;
	st.global.f32 	[%rd169], %f211;
	add.s64 	%rd170, %rd168, %rd167;
	ld.global.f32 	%f212, [%rd170];
	sub.f32 	%f213, %f211, %f212;
	add.s64 	%rd171, %rd169, %rd167;
	st.global.f32 	[%rd171], %f213;
	add.s64 	%rd172, %rd170, %rd167;
	ld.global.f32 	%f214, [%rd172];
	sub.f32 	%f228, %f213, %f214;
	add.s64 	%rd173, %rd171, %rd167;
	st.global.f32 	[%rd173], %f228;
	add.s32 	%r181, %r181, 4;
$L__BB0_46:
	setp.eq.s32 	%p34, %r87, 0;
	@%p34 bra 	$L__BB0_51;
	setp.eq.s32 	%p35, %r87, 1;
	@%p35 bra 	$L__BB0_49;
	add.s32 	%r148, %r181, %r61;
	mad.lo.s32 	%r149, %r148, %r92, %r3;
	mul.wide.s32 	%rd174, %r149, 4;
	add.s64 	%rd175, %rd1, %rd174;
	ld.global.f32 	%f215, [%rd175];
	sub.f32 	%f216, %f228, %f215;
	mul.lo.s32 	%r150, %r181, %r92;
	mul.wide.s32 	%rd176, %r150, 4;
	add.s64 	%rd177, %rd2, %rd176;
	st.global.f32 	[%rd177], %f216;
	mul.wide.s32 	%rd178, %r92, 4;
	add.s64 	%rd179, %rd175, %rd178;
	ld.global.f32 	%f217, [%rd179];
	sub.f32 	%f228, %f216, %f217;
	add.s64 	%rd180, %rd177, %rd178;
	st.global.f32 	[%rd180], %f228;
	add.s32 	%r181, %r181, 2;
$L__BB0_49:
	and.b32  	%r151, %r62, 1;
	setp.eq.b32 	%p36, %r151, 1;
	not.pred 	%p37, %p36;
	@%p37 bra 	$L__BB0_51;
	add.s32 	%r152, %r181, %r61;
	mad.lo.s32 	%r153, %r152, %r92, %r3;
	mul.wide.s32 	%rd181, %r153, 4;
	add.s64 	%rd182, %rd1, %rd181;
	ld.global.f32 	%f218, [%rd182];
	sub.f32 	%f219, %f228, %f218;
	mul.lo.s32 	%r154, %r181, %r92;
	mul.wide.s32 	%rd183, %r154, 4;
	add.s64 	%rd184, %rd2, %rd183;
	st.global.f32 	[%rd184], %f219;
$L__BB0_51:
	ret;

}
	// .globl	_Z14hor_fmeanr_gpuPfS_iiii
.visible .entry _Z14hor_fmeanr_gpuPfS_iiii(
	.param .u64 .ptr .align 1 _Z14hor_fmeanr_gpuPfS_iiii_param_0,
	.param .u64 .ptr .align 1 _Z14hor_fmeanr_gpuPfS_iiii_param_1,
	.param .u32 _Z14hor_fmeanr_gpuPfS_iiii_param_2,
	.param .u32 _Z14hor_fmeanr_gpuPfS_iiii_param_3,
	.param .u32 _Z14hor_fmeanr_gpuPfS_iiii_param_4,
	.param .u32 _Z14hor_fmeanr_gpuPfS_iiii_param_5
)
{
	.reg .pred 	%p<40>;
	.reg .b32 	%r<315>;
	.reg .b32 	%f<328>;
	.reg .b64 	%rd<87>;

	ld.param.u64 	%rd9, [_Z14hor_fmeanr_gpuPfS_iiii_param_0];
	ld.param.u64 	%rd8, [_Z14hor_fmeanr_gpuPfS_iiii_param_1];
	ld.param.u32 	%r151, [_Z14hor_fmeanr_gpuPfS_iiii_param_2];
	ld.param.u32 	%r152, [_Z14hor_fmeanr_gpuPfS_iiii_param_3];
	ld.param.u32 	%r154, [_Z14hor_fmeanr_gpuPfS_iiii_param_4];
	ld.param.u32 	%r153, [_Z14hor_fmeanr_gpuPfS_iiii_param_5];
	cvta.to.global.u64 	%rd1, %rd8;
	cvta.to.global.u64 	%rd2, %rd9;
	mov.u32 	%r155, %ctaid.x;
	mov.u32 	%r156, %tid.x;
	mad.lo.s32 	%r1, %r154, %r155, %r156;
	setp.ge.s32 	%p1, %r1, %r152;
	@%p1 bra 	$L__BB1_54;
	add.s32 	%r290, %r153, 1;
	setp.lt.s32 	%p2, %r1, %r153;
	mov.u32 	%r260, %r1;
	@%p2 bra 	$L__BB1_3;
	add.s32 	%r157, %r1, %r153;
	setp.lt.s32 	%p3, %r157, %r152;
	not.b32 	%r158, %r1;
	add.s32 	%r159, %r152, %r158;
	selp.b32 	%r260, %r153, %r159, %p3;
$L__BB1_3:
	add.s32 	%r5, %r260, %r290;
	setp.lt.s32 	%p4, %r153, 0;
	mov.f32 	%f307, 0f00000000;
	@%p4 bra 	$L__BB1_16;
	mul.lo.s32 	%r6, %r1, %r151;
	and.b32  	%r7, %r290, 15;
	setp.lt.u32 	%p5, %r153, 15;
	mov.f32 	%f307, 0f00000000;
	mov.b32 	%r264, 0;
	@%p5 bra 	$L__BB1_7;
	and.b32  	%r264, %r290, -16;
	neg.s32 	%r262, %r264;
	add.s64 	%rd3, %rd2, 32;
	mov.f32 	%f307, 0f00000000;
	mov.u32 	%r261, %r6;
$L__BB1_6:
	.pragma "nounroll";
	mul.wide.s32 	%rd10, %r261, 4;
	add.s64 	%rd11, %rd3, %rd10;
	ld.global.f32 	%f50, [%rd11+-32];
	add.f32 	%f51, %f307, %f50;
	ld.global.f32 	%f52, [%rd11+-28];
	add.f32 	%f53, %f51, %f52;
	ld.global.f32 	%f54, [%rd11+-24];
	add.f32 	%f55, %f53, %f54;
	ld.global.f32 	%f56, [%rd11+-20];
	add.f32 	%f57, %f55, %f56;
	ld.global.f32 	%f58, [%rd11+-16];
	add.f32 	%f59, %f57, %f58;
	ld.global.f32 	%f60, [%rd11+-12];
	add.f32 	%f61, %f59, %f60;
	ld.global.f32 	%f62, [%rd11+-8];
	add.f32 	%f63, %f61, %f62;
	ld.global.f32 	%f64, [%rd11+-4];
	add.f32 	%f65, %f63, %f64;
	ld.global.f32 	%f66, [%rd11];
	add.f32 	%f67, %f65, %f66;
	ld.global.f32 	%f68, [%rd11+4];
	add.f32 	%f69, %f67, %f68;
	ld.global.f32 	%f70, [%rd11+8];
	add.f32 	%f71, %f69, %f70;
	ld.global.f32 	%f72, [%rd11+12];
	add.f32 	%f73, %f71, %f72;
	ld.global.f32 	%f74, [%rd11+16];
	add.f32 	%f75, %f73, %f74;
	ld.global.f32 	%f76, [%rd11+20];
	add.f32 	%f77, %f75, %f76;
	ld.global.f32 	%f78, [%rd11+24];
	add.f32 	%f79, %f77, %f78;
	ld.global.f32 	%f80, [%rd11+28];
	add.f32 	%f307, %f79, %f80;
	add.s32 	%r262, %r262, 16;
	add.s32 	%r261, %r261, 16;
	setp.ne.s32 	%p6, %r262, 0;
	@%p6 bra 	$L__BB1_6;
$L__BB1_7:
	setp.eq.s32 	%p7, %r7, 0;
	@%p7 bra 	$L__BB1_16;
	and.b32  	%r15, %r290, 7;
	setp.lt.u32 	%p8, %r7, 8;
	@%p8 bra 	$L__BB1_10;
	add.s32 	%r161, %r264, %r6;
	mul.wide.s32 	%rd12, %r161, 4;
	add.s64 	%rd13, %rd2, %rd12;
	ld.global.f32 	%f82, [%rd13];
	add.f32 	%f83, %f307, %f82;
	ld.global.f32 	%f84, [%rd13+4];
	add.f32 	%f85, %f83, %f84;
	ld.global.f32 	%f86, [%rd13+8];
	add.f32 	%f87, %f85, %f86;
	ld.global.f32 	%f88, [%rd13+12];
	add.f32 	%f89, %f87, %f88;
	ld.global.f32 	%f90, [%rd13+16];
	add.f32 	%f91, %f89, %f90;
	ld.global.f32 	%f92, [%rd13+20];
	add.f32 	%f93, %f91, %f92;
	ld.global.f32 	%f94, [%rd13+24];
	add.f32 	%f95, %f93, %f94;
	ld.global.f32 	%f96, [%rd13+28];
	add.f32 	%f307, %f95, %f96;
	add.s32 	%r264, %r264, 8;
$L__BB1_10:
	setp.eq.s32 	%p9, %r15, 0;
	@%p9 bra 	$L__BB1_16;
	and.b32  	%r18, %r290, 3;
	setp.lt.u32 	%p10, %r15, 4;
	@%p10 bra 	$L__BB1_13;
	add.s32 	%r162, %r264, %r6;
	mul.wide.s32 	%rd14, %r162, 4;
	add.s64 	%rd15, %rd2, %rd14;
	ld.global.f32 	%f98, [%rd15];
	add.f32 	%f99, %f307, %f98;
	ld.global.f32 	%f100, [%rd15+4];
	add.f32 	%f101, %f99, %f100;
	ld.global.f32 	%f102, [%rd15+8];
	add.f32 	%f103, %f101, %f102;
	ld.global.f32 	%f104, [%rd15+12];
	add.f32 	%f307, %f103, %f104;
	add.s32 	%r264, %r264, 4;
$L__BB1_13:
	setp.eq.s32 	%p11, %r18, 0;
	@%p11 bra 	$L__BB1_16;
	add.s32 	%r267, %r264, %r6;
	neg.s32 	%r266, %r18;
$L__BB1_15:
	.pragma "nounroll";
	mul.wide.s32 	%rd16, %r267, 4;
	add.s64 	%rd17, %rd2, %rd16;
	ld.global.f32 	%f105, [%rd17];
	add.f32 	%f307, %f307, %f105;
	add.s32 	%r267, %r267, 1;
	add.s32 	%r266, %r266, 1;
	setp.ne.s32 	%p12, %r266, 0;
	@%p12 bra 	$L__BB1_15;
$L__BB1_16:
	mul.lo.s32 	%r163, %r5, %r290;
	cvt.rn.f32.s32 	%f106, %r163;
	div.rn.f32 	%f107, %f307, %f106;
	mul.lo.s32 	%r27, %r1, %r151;
	mul.wide.s32 	%rd18, %r27, 4;
	add.s64 	%rd4, %rd1, %rd18;
	st.global.f32 	[%rd4], %f107;
	setp.lt.s32 	%p13, %r153, 1;
	mov.u32 	%r277, %r290;
	@%p13 bra 	$L__BB1_29;
	setp.lt.u32 	%p14, %r153, 8;
	mov.b32 	%r272, 1;
	mov.u32 	%r277, %r290;
	@%p14 bra 	$L__BB1_21;
	ld.param.u64 	%rd83, [_Z14hor_fmeanr_gpuPfS_iiii_param_1];
	and.b32  	%r167, %r153, 2147483640;
	neg.s32 	%r289, %r167;
	add.s32 	%r168, %r153, 2;
	mul.lo.s32 	%r169, %r5, %r168;
	add.s32 	%r288, %r169, 3;
	add.s32 	%r170, %r260, %r153;
	mad.lo.s32 	%r287, %r170, 7, %r169;
	mad.lo.s32 	%r286, %r170, 6, %r169;
	mad.lo.s32 	%r285, %r170, 5, %r169;
	shl.b32 	%r171, %r170, 2;
	add.s32 	%r284, %r169, %r171;
	cvta.to.global.u64 	%rd20, %rd83;
	add.s64 	%rd21, %rd18, %rd20;
	add.s64 	%rd86, %rd21, 16;
	mad.lo.s32 	%r283, %r170, 3, %r169;
	shl.b32 	%r172, %r260, 1;
	add.s32 	%r173, %r169, %r172;
	shl.b32 	%r174, %r153, 1;
	add.s32 	%r282, %r173, %r174;
	add.s32 	%r280, %r170, %r169;
	add.s32 	%r175, %r153, %r27;
	add.s32 	%r278, %r175, 1;
	mov.b32 	%r281, 0;
	mov.u32 	%r279, %r153;
$L__BB1_19:
	.pragma "nounroll";
	mul.wide.s32 	%rd22, %r278, 4;
	add.s64 	%rd23, %rd2, %rd22;
	ld.global.f32 	%f109, [%rd23];
	add.f32 	%f110, %f307, %f109;
	add.s32 	%r176, %r288, -3;
	cvt.rn.f32.s32 	%f111, %r176;
	div.rn.f32 	%f112, %f110, %f111;
	st.global.f32 	[%rd86+-12], %f112;
	ld.global.f32 	%f113, [%rd23+4];
	add.f32 	%f114, %f110, %f113;
	add.s32 	%r177, %r280, 1;
	cvt.rn.f32.s32 	%f115, %r177;
	div.rn.f32 	%f116, %f114, %f115;
	st.global.f32 	[%rd86+-8], %f116;
	ld.global.f32 	%f117, [%rd23+8];
	add.f32 	%f118, %f114, %f117;
	add.s32 	%r178, %r282, 2;
	cvt.rn.f32.s32 	%f119, %r178;
	div.rn.f32 	%f120, %f118, %f119;
	st.global.f32 	[%rd86+-4], %f120;
	ld.global.f32 	%f121, [%rd23+12];
	add.f32 	%f122, %f118, %f121;
	add.s32 	%r179, %r283, 3;
	cvt.rn.f32.s32 	%f123, %r179;
	div.rn.f32 	%f124, %f122, %f123;
	st.global.f32 	[%rd86], %f124;
	ld.global.f32 	%f125, [%rd23+16];
	add.f32 	%f126, %f122, %f125;
	add.s32 	%r180, %r284, 4;
	cvt.rn.f32.s32 	%f127, %r180;
	div.rn.f32 	%f128, %f126, %f127;
	st.global.f32 	[%rd86+4], %f128;
	ld.global.f32 	%f129, [%rd23+20];
	add.f32 	%f130, %f126, %f129;
	add.s32 	%r181, %r285, 5;
	cvt.rn.f32.s32 	%f131, %r181;
	div.rn.f32 	%f132, %f130, %f131;
	st.global.f32 	[%rd86+8], %f132;
	ld.global.f32 	%f133, [%rd23+24];
	add.f32 	%f134, %f130, %f133;
	add.s32 	%r182, %r286, 6;
	cvt.rn.f32.s32 	%f135, %r182;
	div.rn.f32 	%f136, %f134, %f135;
	st.global.f32 	[%rd86+12], %f136;
	ld.global.f32 	%f137, [%rd23+28];
	add.f32 	%f307, %f134, %f137;
	add.s32 	%r183, %r287, 7;
	cvt.rn.f32.s32 	%f138, %r183;
	div.rn.f32 	%f139, %f307, %f138;
	st.global.f32 	[%rd86+16], %f139;
	add.s32 	%r289, %r289, 8;
	shl.b32 	%r184, %r5, 3;
	add.s32 	%r288, %r288, %r184;
	add.s32 	%r287, %r287, %r184;
	add.s32 	%r286, %r286, %r184;
	add.s32 	%r285, %r285, %r184;
	add.s32 	%r284, %r284, %r184;
	add.s64 	%rd86, %rd86, 32;
	add.s32 	%r283, %r283, %r184;
	add.s32 	%r282, %r282, %r184;
	add.s32 	%r281, %r281, 8;
	add.s32 	%r280, %r280, %r184;
	add.s32 	%r279, %r279, 8;
	add.s32 	%r278, %r278, 8;
	setp.eq.s32 	%p15, %r289, 0;
	@%p15 bra 	$L__BB1_20;
	bra.uni 	$L__BB1_19;
$L__BB1_20:
	add.s32 	%r272, %r281, 1;
	add.s32 	%r277, %r279, 1;
$L__BB1_21:
	and.b32  	%r43, %r153, 7;
	setp.eq.s32 	%p16, %r43, 0;
	@%p16 bra 	$L__BB1_29;
	and.b32  	%r44, %r153, 3;
	setp.lt.u32 	%p17, %r43, 4;
	@%p17 bra 	$L__BB1_24;
	add.s32 	%r186, %r272, %r27;
	add.s32 	%r187, %r186, %r153;
	mul.wide.s32 	%rd24, %r187, 4;
	add.s64 	%rd25, %rd2, %rd24;
	ld.global.f32 	%f141, [%rd25];
	add.f32 	%f142, %f307, %f141;
	mad.lo.s32 	%r188, %r5, %r277, %r5;
	cvt.rn.f32.s32 	%f143, %r188;
	div.rn.f32 	%f144, %f142, %f143;
	mul.wide.s32 	%rd26, %r272, 4;
	add.s64 	%rd27, %rd4, %rd26;
	st.global.f32 	[%rd27], %f144;
	ld.global.f32 	%f145, [%rd25+4];
	add.f32 	%f146, %f142, %f145;
	add.s32 	%r189, %r188, %r5;
	cvt.rn.f32.s32 	%f147, %r189;
	div.rn.f32 	%f148, %f146, %f147;
	st.global.f32 	[%rd27+4], %f148;
	ld.global.f32 	%f149, [%rd25+8];
	add.f32 	%f150, %f146, %f149;
	add.s32 	%r190, %r189, %r5;
	cvt.rn.f32.s32 	%f151, %r190;
	div.rn.f32 	%f152, %f150, %f151;
	st.global.f32 	[%rd27+8], %f152;
	add.s32 	%r277, %r277, 4;
	ld.global.f32 	%f153, [%rd25+12];
	add.f32 	%f307, %f150, %f153;
	add.s32 	%r191, %r190, %r5;
	cvt.rn.f32.s32 	%f154, %r191;
	div.rn.f32 	%f155, %f307, %f154;
	st.global.f32 	[%rd27+12], %f155;
	add.s32 	%r272, %r272, 4;
$L__BB1_24:
	setp.eq.s32 	%p18, %r44, 0;
	@%p18 bra 	$L__BB1_29;
	setp.eq.s32 	%p19, %r44, 1;
	@%p19 bra 	$L__BB1_27;
	add.s32 	%r193, %r272, %r27;
	add.s32 	%r194, %r193, %r153;
	mul.wide.s32 	%rd28, %r194, 4;
	add.s64 	%rd29, %rd2, %rd28;
	ld.global.f32 	%f157, [%rd29];
	add.f32 	%f158, %f307, %f157;
	mad.lo.s32 	%r195, %r5, %r277, %r5;
	cvt.rn.f32.s32 	%f159, %r195;
	div.rn.f32 	%f160, %f158, %f159;
	mul.wide.s32 	%rd30, %r272, 4;
	add.s64 	%rd31, %rd4, %rd30;
	st.global.f32 	[%rd31], %f160;
	add.s32 	%r277, %r277, 2;
	ld.global.f32 	%f161, [%rd29+4];
	add.f32 	%f307, %f158, %f161;
	add.s32 	%r196, %r195, %r5;
	cvt.rn.f32.s32 	%f162, %r196;
	div.rn.f32 	%f163, %f307, %f162;
	st.global.f32 	[%rd31+4], %f163;
	add.s32 	%r272, %r272, 2;
$L__BB1_27:
	and.b32  	%r197, %r153, 1;
	setp.eq.b32 	%p20, %r197, 1;
	not.pred 	%p21, %p20;
	@%p21 bra 	$L__BB1_29;
	add.s32 	%r55, %r277, 1;
	add.s32 	%r198, %r272, %r27;
	add.s32 	%r199, %r198, %r153;
	mul.wide.s32 	%rd32, %r199, 4;
	add.s64 	%rd33, %rd2, %rd32;
	ld.global.f32 	%f164, [%rd33];
	add.f32 	%f307, %f307, %f164;
	mad.lo.s32 	%r200, %r5, %r277, %r5;
	cvt.rn.f32.s32 	%f165, %r200;
	div.rn.f32 	%f166, %f307, %f165;
	mul.wide.s32 	%rd34, %r272, 4;
	add.s64 	%rd35, %rd4, %rd34;
	st.global.f32 	[%rd35], %f166;
	mov.u32 	%r277, %r55;
$L__BB1_29:
	sub.s32 	%r309, %r151, %r153;
	setp.ge.s32 	%p22, %r290, %r309;
	@%p22 bra 	$L__BB1_42;
	shl.b32 	%r58, %r153, 1;
	not.b32 	%r59, %r58;
	add.s32 	%r60, %r151, %r59;
	sub.s32 	%r201, %r151, %r58;
	add.s32 	%r202, %r201, -2;
	setp.lt.u32 	%p23, %r202, 7;
	@%p23 bra 	$L__BB1_34;
	add.s32 	%r203, %r27, %r58;
	add.s32 	%r295, %r203, 1;
	and.b32  	%r204, %r60, -8;
	neg.s32 	%r294, %r204;
	mul.wide.s32 	%rd39, %r59, 4;
	mov.u32 	%r293, %r153;
$L__BB1_32:
	.pragma "nounroll";
	ld.param.u64 	%rd84, [_Z14hor_fmeanr_gpuPfS_iiii_param_1];
	mul.wide.s32 	%rd36, %r295, 4;
	add.s64 	%rd37, %rd2, %rd36;
	add.s64 	%rd38, %rd37, 16;
	add.s64 	%rd40, %rd38, %rd39;
	mul.wide.s32 	%rd41, %r290, 4;
	cvta.to.global.u64 	%rd43, %rd84;
	add.s64 	%rd44, %rd18, %rd43;
	add.s64 	%rd45, %rd44, %rd41;
	ld.global.f32 	%f168, [%rd37];
	add.f32 	%f169, %f307, %f168;
	ld.global.f32 	%f170, [%rd40+-16];
	sub.f32 	%f171, %f169, %f170;
	mul.lo.s32 	%r205, %r277, %r5;
	cvt.rn.f32.s32 	%f172, %r205;
	div.rn.f32 	%f173, %f171, %f172;
	st.global.f32 	[%rd45], %f173;
	ld.global.f32 	%f174, [%rd37+4];
	add.f32 	%f175, %f171, %f174;
	ld.global.f32 	%f176, [%rd40+-12];
	sub.f32 	%f177, %f175, %f176;
	div.rn.f32 	%f178, %f177, %f172;
	st.global.f32 	[%rd45+4], %f178;
	ld.global.f32 	%f179, [%rd37+8];
	add.f32 	%f180, %f177, %f179;
	ld.global.f32 	%f181, [%rd40+-8];
	sub.f32 	%f182, %f180, %f181;
	div.rn.f32 	%f183, %f182, %f172;
	st.global.f32 	[%rd45+8], %f183;
	ld.global.f32 	%f184, [%rd37+12];
	add.f32 	%f185, %f182, %f184;
	ld.global.f32 	%f186, [%rd40+-4];
	sub.f32 	%f187, %f185, %f186;
	div.rn.f32 	%f188, %f187, %f172;
	st.global.f32 	[%rd45+12], %f188;
	ld.global.f32 	%f189, [%rd37+16];
	add.f32 	%f190, %f187, %f189;
	ld.global.f32 	%f191, [%rd40];
	sub.f32 	%f192, %f190, %f191;
	div.rn.f32 	%f193, %f192, %f172;
	st.global.f32 	[%rd45+16], %f193;
	ld.global.f32 	%f194, [%rd37+20];
	add.f32 	%f195, %f192, %f194;
	ld.global.f32 	%f196, [%rd40+4];
	sub.f32 	%f197, %f195, %f196;
	div.rn.f32 	%f198, %f197, %f172;
	st.global.f32 	[%rd45+20], %f198;
	ld.global.f32 	%f199, [%rd37+24];
	add.f32 	%f200, %f197, %f199;
	ld.global.f32 	%f201, [%rd40+8];
	sub.f32 	%f202, %f200, %f201;
	div.rn.f32 	%f203, %f202, %f172;
	st.global.f32 	[%rd45+24], %f203;
	ld.global.f32 	%f204, [%rd37+28];
	add.f32 	%f205, %f202, %f204;
	ld.global.f32 	%f206, [%rd40+12];
	sub.f32 	%f307, %f205, %f206;
	div.rn.f32 	%f207, %f307, %f172;
	st.global.f32 	[%rd45+28], %f207;
	add.s32 	%r290, %r290, 8;
	add.s32 	%r295, %r295, 8;
	add.s32 	%r294, %r294, 8;
	add.s32 	%r293, %r293, 8;
	setp.eq.s32 	%p24, %r294, 0;
	@%p24 bra 	$L__BB1_33;
	bra.uni 	$L__BB1_32;
$L__BB1_33:
	add.s32 	%r290, %r293, 1;
$L__BB1_34:
	and.b32  	%r89, %r60, 7;
	setp.eq.s32 	%p25, %r89, 0;
	@%p25 bra 	$L__BB1_42;
	mul.lo.s32 	%r206, %r277, %r5;
	cvt.rn.f32.s32 	%f28, %r206;
	and.b32  	%r90, %r60, 3;
	setp.lt.u32 	%p26, %r89, 4;
	@%p26 bra 	$L__BB1_37;
	add.s32 	%r207, %r290, %r27;
	add.s32 	%r208, %r207, %r153;
	mul.wide.s32 	%rd46, %r208, 4;
	add.s64 	%rd47, %rd2, %rd46;
	ld.global.f32 	%f209, [%rd47];
	add.f32 	%f210, %f307, %f209;
	mul.wide.s32 	%rd48, %r59, 4;
	add.s64 	%rd49, %rd47, %rd48;
	ld.global.f32 	%f211, [%rd49];
	sub.f32 	%f212, %f210, %f211;
	div.rn.f32 	%f213, %f212, %f28;
	mul.wide.s32 	%rd50, %r290, 4;
	add.s64 	%rd51, %rd4, %rd50;
	st.global.f32 	[%rd51], %f213;
	ld.global.f32 	%f214, [%rd47+4];
	add.f32 	%f215, %f212, %f214;
	ld.global.f32 	%f216, [%rd49+4];
	sub.f32 	%f217, %f215, %f216;
	div.rn.f32 	%f218, %f217, %f28;
	st.global.f32 	[%rd51+4], %f218;
	ld.global.f32 	%f219, [%rd47+8];
	add.f32 	%f220, %f217, %f219;
	ld.global.f32 	%f221, [%rd49+8];
	sub.f32 	%f222, %f220, %f221;
	div.rn.f32 	%f223, %f222, %f28;
	st.global.f32 	[%rd51+8], %f223;
	ld.global.f32 	%f224, [%rd47+12];
	add.f32 	%f225, %f222, %f224;
	ld.global.f32 	%f226, [%rd49+12];
	sub.f32 	%f307, %f225, %f226;
	div.rn.f32 	%f227, %f307, %f28;
	st.global.f32 	[%rd51+12], %f227;
	add.s32 	%r290, %r290, 4;
$L__BB1_37:
	setp.eq.s32 	%p27, %r90, 0;
	@%p27 bra 	$L__BB1_42;
	setp.eq.s32 	%p28, %r90, 1;
	@%p28 bra 	$L__BB1_40;
	add.s32 	%r209, %r290, %r27;
	add.s32 	%r210, %r209, %r153;
	mul.wide.s32 	%rd52, %r210, 4;
	add.s64 	%rd53, %rd2, %rd52;
	ld.global.f32 	%f229, [%rd53];
	add.f32 	%f230, %f307, %f229;
	mul.wide.s32 	%rd54, %r59, 4;
	add.s64 	%rd55, %rd53, %rd54;
	ld.global.f32 	%f231, [%rd55];
	sub.f32 	%f232, %f230, %f231;
	div.rn.f32 	%f233, %f232, %f28;
	mul.wide.s32 	%rd56, %r290, 4;
	add.s64 	%rd57, %rd4, %rd56;
	st.global.f32 	[%rd57], %f233;
	ld.global.f32 	%f234, [%rd53+4];
	add.f32 	%f235, %f232, %f234;
	ld.global.f32 	%f236, [%rd55+4];
	sub.f32 	%f307, %f235, %f236;
	div.rn.f32 	%f237, %f307, %f28;
	st.global.f32 	[%rd57+4], %f237;
	add.s32 	%r290, %r290, 2;
$L__BB1_40:
	and.b32  	%r211, %r60, 1;
	setp.eq.b32 	%p29, %r211, 1;
	not.pred 	%p30, %p29;
	@%p30 bra 	$L__BB1_42;
	add.s32 	%r212, %r290, %r27;
	add.s32 	%r213, %r212, %r153;
	mul.wide.s32 	%rd58, %r213, 4;
	add.s64 	%rd59, %rd2, %rd58;
	ld.global.f32 	%f238, [%rd59];
	add.f32 	%f239, %f307, %f238;
	mul.wide.s32 	%rd60, %r59, 4;
	add.s64 	%rd61, %rd59, %rd60;
	ld.global.f32 	%f240, [%rd61];
	sub.f32 	%f307, %f239, %f240;
	div.rn.f32 	%f241, %f307, %f28;
	mul.wide.s32 	%rd62, %r290, 4;
	add.s64 	%rd63, %rd4, %rd62;
	st.global.f32 	[%rd63], %f241;
$L__BB1_42:
	setp.lt.s32 	%p31, %r153, 1;
	@%p31 bra 	$L__BB1_54;
	not.b32 	%r95, %r153;
	sub.s32 	%r214, %r151, %r153;
	add.s32 	%r215, %r214, 1;
	max.s32 	%r216, %r151, %r215;
	add.s32 	%r217, %r153, %r216;
	sub.s32 	%r96, %r217, %r151;
	sub.s32 	%r218, %r151, %r217;
	setp.gt.u32 	%p32, %r218, -8;
	@%p32 bra 	$L__BB1_46;
	and.b32  	%r219, %r96, -8;
	neg.s32 	%r306, %r219;
	add.s32 	%r220, %r277, -1;
	mul.lo.s32 	%r221, %r5, %r220;
	add.s32 	%r305, %r221, -3;
	add.s32 	%r222, %r260, %r153;
	mul.lo.s32 	%r223, %r222, 7;
	sub.s32 	%r304, %r221, %r223;
	mul.lo.s32 	%r224, %r222, 6;
	sub.s32 	%r303, %r221, %r224;
	mul.lo.s32 	%r225, %r222, 5;
	sub.s32 	%r302, %r221, %r225;
	shl.b32 	%r226, %r222, 2;
	sub.s32 	%r301, %r221, %r226;
	mul.lo.s32 	%r227, %r222, 3;
	sub.s32 	%r300, %r221, %r227;
	shl.b32 	%r228, %r260, 1;
	sub.s32 	%r229, %r221, %r228;
	shl.b32 	%r230, %r153, 1;
	sub.s32 	%r299, %r229, %r230;
	sub.s32 	%r231, %r221, %r260;
	sub.s32 	%r298, %r231, %r153;
	mad.lo.s32 	%r232, %r151, %r1, %r151;
	not.b32 	%r233, %r230;
	add.s32 	%r297, %r233, %r232;
	mul.wide.s32 	%rd66, %r27, 4;
$L__BB1_45:
	.pragma "nounroll";
	ld.param.u64 	%rd85, [_Z14hor_fmeanr_gpuPfS_iiii_param_1];
	mul.wide.s32 	%rd64, %r309, 4;
	cvta.to.global.u64 	%rd65, %rd85;
	add.s64 	%rd67, %rd66, %rd65;
	add.s64 	%rd68, %rd67, %rd64;
	mul.wide.s32 	%rd69, %r297, 4;
	add.s64 	%rd70, %rd2, %rd69;
	ld.global.f32 	%f242, [%rd70];
	sub.f32 	%f243, %f307, %f242;
	add.s32 	%r234, %r305, 3;
	cvt.rn.f32.s32 	%f244, %r234;
	div.rn.f32 	%f245, %f243, %f244;
	st.global.f32 	[%rd68], %f245;
	ld.global.f32 	%f246, [%rd70+4];
	sub.f32 	%f247, %f243, %f246;
	add.s32 	%r235, %r298, -1;
	cvt.rn.f32.s32 	%f248, %r235;
	div.rn.f32 	%f249, %f247, %f248;
	st.global.f32 	[%rd68+4], %f249;
	ld.global.f32 	%f250, [%rd70+8];
	sub.f32 	%f251, %f247, %f250;
	add.s32 	%r236, %r299, -2;
	cvt.rn.f32.s32 	%f252, %r236;
	div.rn.f32 	%f253, %f251, %f252;
	st.global.f32 	[%rd68+8], %f253;
	ld.global.f32 	%f254, [%rd70+12];
	sub.f32 	%f255, %f251, %f254;
	add.s32 	%r237, %r300, -3;
	cvt.rn.f32.s32 	%f256, %r237;
	div.rn.f32 	%f257, %f255, %f256;
	st.global.f32 	[%rd68+12], %f257;
	ld.global.f32 	%f258, [%rd70+16];
	sub.f32 	%f259, %f255, %f258;
	add.s32 	%r238, %r301, -4;
	cvt.rn.f32.s32 	%f260, %r238;
	div.rn.f32 	%f261, %f259, %f260;
	st.global.f32 	[%rd68+16], %f261;
	ld.global.f32 	%f262, [%rd70+20];
	sub.f32 	%f263, %f259, %f262;
	add.s32 	%r239, %r302, -5;
	cvt.rn.f32.s32 	%f264, %r239;
	div.rn.f32 	%f265, %f263, %f264;
	st.global.f32 	[%rd68+20], %f265;
	ld.global.f32 	%f266, [%rd70+24];
	sub.f32 	%f267, %f263, %f266;
	add.s32 	%r240, %r303, -6;
	cvt.rn.f32.s32 	%f268, %r240;
	div.rn.f32 	%f269, %f267, %f268;
	st.global.f32 	[%rd68+24], %f269;
	add.s32 	%r277, %r277, -8;
	ld.global.f32 	%f270, [%rd70+28];
	sub.f32 	%f307, %f267, %f270;
	add.s32 	%r241, %r304, -7;
	cvt.rn.f32.s32 	%f271, %r241;
	div.rn.f32 	%f272, %f307, %f271;
	st.global.f32 	[%rd68+28], %f272;
	add.s32 	%r309, %r309, 8;
	add.s32 	%r306, %r306, 8;
	shl.b32 	%r242, %r5, 3;
	sub.s32 	%r305, %r305, %r242;
	sub.s32 	%r304, %r304, %r242;
	sub.s32 	%r303, %r303, %r242;
	sub.s32 	%r302, %r302, %r242;
	sub.s32 	%r301, %r301, %r242;
	sub.s32 	%r300, %r300, %r242;
	sub.s32 	%r299, %r299, %r242;
	sub.s32 	%r298, %r298, %r242;
	add.s32 	%r297, %r297, 8;
	setp.ne.s32 	%p33, %r306, 0;
	@%p33 bra 	$L__BB1_45;
$L__BB1_46:
	and.b32  	%r141, %r96, 7;
	setp.eq.s32 	%p34, %r141, 0;
	@%p34 bra 	$L__BB1_54;
	and.b32  	%r142, %r96, 3;
	setp.lt.u32 	%p35, %r141, 4;
	@%p35 bra 	$L__BB1_49;
	add.s32 	%r243, %r277, -1;
	add.s32 	%r244, %r309, %r27;
	add.s32 	%r245, %r244, %r95;
	mul.wide.s32 	%rd71, %r245, 4;
	add.s64 	%rd72, %rd2, %rd71;
	ld.global.f32 	%f273, [%rd72];
	sub.f32 	%f274, %f307, %f273;
	mul.lo.s32 	%r246, %r243, %r5;
	cvt.rn.f32.s32 	%f275, %r246;
	div.rn.f32 	%f276, %f274, %f275;
	mul.wide.s32 	%rd73, %r309, 4;
	add.s64 	%rd74, %rd4, %rd73;
	st.global.f32 	[%rd74], %f276;
	ld.global.f32 	%f277, [%rd72+4];
	sub.f32 	%f278, %f274, %f277;
	sub.s32 	%r247, %r246, %r5;
	cvt.rn.f32.s32 	%f279, %r247;
	div.rn.f32 	%f280, %f278, %f279;
	st.global.f32 	[%rd74+4], %f280;
	ld.global.f32 	%f281, [%rd72+8];
	sub.f32 	%f282, %f278, %f281;
	sub.s32 	%r248, %r247, %r5;
	cvt.rn.f32.s32 	%f283, %r248;
	div.rn.f32 	%f284, %f282, %f283;
	st.global.f32 	[%rd74+8], %f284;
	add.s32 	%r277, %r277, -4;
	ld.global.f32 	%f285, [%rd72+12];
	sub.f32 	%f307, %f282, %f285;
	sub.s32 	%r249, %r248, %r5;
	cvt.rn.f32.s32 	%f286, %r249;
	div.rn.f32 	%f287, %f307, %f286;
	st.global.f32 	[%rd74+12], %f287;
	add.s32 	%r309, %r309, 4;
$L__BB1_49:
	setp.eq.s32 	%p36, %r142, 0;
	@%p36 bra 	$L__BB1_54;
	setp.eq.s32 	%p37, %r142, 1;
	@%p37 bra 	$L__BB1_52;
	add.s32 	%r250, %r277, -1;
	add.s32 	%r251, %r309, %r27;
	add.s32 	%r252, %r251, %r95;
	mul.wide.s32 	%rd75, %r252, 4;
	add.s64 	%rd76, %rd2, %rd75;
	ld.global.f32 	%f288, [%rd76];
	sub.f32 	%f289, %f307, %f288;
	mul.lo.s32 	%r253, %r250, %r5;
	cvt.rn.f32.s32 	%f290, %r253;
	div.rn.f32 	%f291, %f289, %f290;
	mul.wide.s32 	%rd77, %r309, 4;
	add.s64 	%rd78, %rd4, %rd77;
	st.global.f32 	[%rd78], %f291;
	add.s32 	%r277, %r277, -2;
	ld.global.f32 	%f292, [%rd76+4];
	sub.f32 	%f307, %f289, %f292;
	sub.s32 	%r254, %r253, %r5;
	cvt.rn.f32.s32 	%f293, %r254;
	div.rn.f32 	%f294, %f307, %f293;
	st.global.f32 	[%rd78+4], %f294;
	add.s32 	%r309, %r309, 2;
$L__BB1_52:
	and.b32  	%r255, %r96, 1;
	setp.eq.b32 	%p38, %r255, 1;
	not.pred 	%p39, %p38;
	@%p39 bra 	$L__BB1_54;
	add.s32 	%r256, %r277, -1;
	add.s32 	%r257, %r309, %r27;
	add.s32 	%r258, %r257, %r95;
	mul.wide.s32 	%rd79, %r258, 4;
	add.s64 	%rd80, %rd2, %rd79;
	ld.global.f32 	%f295, [%rd80];
	sub.f32 	%f296, %f307, %f295;
	mul.lo.s32 	%r259, %r256, %r5;
	cvt.rn.f32.s32 	%f297, %r259;
	div.rn.f32 	%f298, %f296, %f297;
	mul.wide.s32 	%rd81, %r309, 4;
	add.s64 	%rd82, %rd4, %rd81;
	st.global.f32 	[%rd82], %f298;
$L__BB1_54:
	ret;

}


// ===== COMPILED SASS (sm_100) =====

	.target	sm_100

	.elftype	@"ET_EXEC"


//--------------------- .note.nv.tkinfo           --------------------------
	.section	.note.nv.tkinfo,"",@"SHT_NOTE"
	.sectionflags	@"SHF_NOTE_NV_TKINFO"
	.tkinfo
        /*0018*/ 	.word	0x00000002
        /*0030*/ 	.string	""
        /*0030*/ 	.string	"ptxas"
        /*0030*/ 	.string	"Cuda compilation tools, release 13.0, V13.0.88"
        /*0030*/ 	.string	"Build cuda_13.0.r13.0/compiler.36424714_0"
        /*0030*/ 	.string	"-arch sm_100 -m 64 "



//--------------------- .note.nv.cuinfo           --------------------------
	.section	.note.nv.cuinfo,"",@"SHT_NOTE"
	.sectionflags	@"SHF_NOTE_NV_CUINFO"
        /*0018*/ 	.short	0x0002
        /*001a*/ 	.short	0x0064
        /*001c*/ 	.short	0x0082
	.zero		2


//--------------------- .nv.info                  --------------------------
	.section	.nv.info,"",@"SHT_CUDA_INFO"
	.align	4


	//----- nvinfo : EIATTR_REGCOUNT
	.align		4
        /*0000*/ 	.byte	0x04, 0x2f
        /*0002*/ 	.short	(.L_1 - .L_0)
	.align		4
.L_0:
        /*0004*/ 	.word	index@(_Z14ver_fmeanr_gpuPfS_iiii)
        /*0008*/ 	.word	0x00000020


	//----- nvinfo : EIATTR_FRAME_SIZE
	.align		4
.L_1:
        /*000c*/ 	.byte	0x04, 0x11
        /*000e*/ 	.short	(.L_3 - .L_2)
	.align		4
.L_2:
        /*0010*/ 	.word	index@(_Z14ver_fmeanr_gpuPfS_iiii)
        /*0014*/ 	.word	0x00000000


	//----- nvinfo : EIATTR_REGCOUNT
	.align		4
.L_3:
        /*0018*/ 	.byte	0x04, 0x2f
        /*001a*/ 	.short	(.L_5 - .L_4)
	.align		4
.L_4:
        /*001c*/ 	.word	index@(_Z14hor_fmeanr_gpuPfS_iiii)
        /*0020*/ 	.word	0x00000025


	//----- nvinfo : EIATTR_FRAME_SIZE
	.align		4
.L_5:
        /*0024*/ 	.byte	0x04, 0x11
        /*0026*/ 	.short	(.L_7 - .L_6)
	.align		4
.L_6:
        /*0028*/ 	.word	index@($__internal_0_$__cuda_sm3x_div_rn_noftz_f32_slowpath)
        /*002c*/ 	.word	0x00000000


	//----- nvinfo : EIATTR_FRAME_SIZE
	.align		4
.L_7:
        /*0030*/ 	.byte	0x04, 0x11
        /*0032*/ 	.short	(.L_9 - .L_8)
	.align		4
.L_8:
        /*0034*/ 	.word	index@(_Z14hor_fmeanr_gpuPfS_iiii)
        /*0038*/ 	.word	0x00000000


	//----- nvinfo : EIATTR_MIN_STACK_SIZE
	.align		4
.L_9:
        /*003c*/ 	.byte	0x04, 0x12
        /*003e*/ 	.short	(.L_11 - .L_10)
	.align		4
.L_10:
        /*0040*/ 	.word	index@(_Z14hor_fmeanr_gpuPfS_iiii)
        /*0044*/ 	.word	0x00000000


	//----- nvinfo : EIATTR_MIN_STACK_SIZE
	.align		4
.L_11:
        /*0048*/ 	.byte	0x04, 0x12
        /*004a*/ 	.short	(.L_13 - .L_12)
	.align		4
.L_12:
        /*004c*/ 	.word	index@(_Z14ver_fmeanr_gpuPfS_iiii)
        /*0050*/ 	.word	0x00000000
.L_13:


//--------------------- .nv.compat                --------------------------
	.section	.nv.compat,"",@"SHT_CUDA_COMPAT_INFO"
	.align	4
        /*0000*/ 	.byte	0x02, 0x09, 0x00, 0x00, 0x02, 0x02, 0x01, 0x00, 0x02, 0x05, 0x05, 0x00, 0x03, 0x07, 0x01, 0x01
        /*0010*/ 	.byte	0x02, 0x03, 0x00, 0x00, 0x02, 0x06, 0x01, 0x00, 0x04, 0x0b, 0x08, 0x00, 0x01, 0x00, 0x00, 0x00
        /*0020*/ 	.byte	0x00, 0x00, 0x00, 0x00


//--------------------- .nv.info._Z14hor_fmeanr_gpuPfS_iiii --------------------------
	.section	.nv.info._Z14hor_fmeanr_gpuPfS_iiii,"",@"SHT_CUDA_INFO"
	.sectionflags	@""
	.align	4


	//----- nvinfo : EIATTR_CUDA_API_VERSION
	.align		4
        /*0000*/ 	.byte	0x04, 0x37
        /*0002*/ 	.short	(.L_15 - .L_14)
.L_14:
        /*0004*/ 	.word	0x00000082


	//----- nvinfo : EIATTR_KPARAM_INFO
	.align		4
.L_15:
        /*0008*/ 	.byte	0x04, 0x17
        /*000a*/ 	.short	(.L_17 - .L_16)
.L_16:
        /*000c*/ 	.word	0x00000000
        /*0010*/ 	.short	0x0005
        /*0012*/ 	.short	0x001c
        /*0014*/ 	.byte	0x00, 0xf0, 0x11, 0x00


	//----- nvinfo : EIATTR_KPARAM_INFO
	.align		4
.L_17:
        /*0018*/ 	.byte	0x04, 0x17
        /*001a*/ 	.short	(.L_19 - .L_18)
.L_18:
        /*001c*/ 	.word	0x00000000
        /*0020*/ 	.short	0x0004
        /*0022*/ 	.short	0x0018
        /*0024*/ 	.byte	0x00, 0xf0, 0x11, 0x00


	//----- nvinfo : EIATTR_KPARAM_INFO
	.align		4
.L_19:
        /*0028*/ 	.byte	0x04, 0x17
        /*002a*/ 	.short	(.L_21 - .L_20)
.L_20:
        /*002c*/ 	.word	0x00000000
        /*0030*/ 	.short	0x0003
        /*0032*/ 	.short	0x0014
        /*0034*/ 	.byte	0x00, 0xf0, 0x11, 0x00


	//----- nvinfo : EIATTR_KPARAM_INFO
	.align		4
.L_21:
        /*0038*/ 	.byte	0x04, 0x17
        /*003a*/ 	.short	(.L_23 - .L_22)
.L_22:
        /*003c*/ 	.word	0x00000000
        /*0040*/ 	.short	0x0002
        /*0042*/ 	.short	0x0010
        /*0044*/ 	.byte	0x00, 0xf0, 0x11, 0x00


	//----- nvinfo : EIATTR_KPARAM_INFO
	.align		4
.L_23:
        /*0048*/ 	.byte	0x04, 0x17
        /*004a*/ 	.short	(.L_25 - .L_24)
.L_24:
        /*004c*/ 	.word	0x00000000
        /*0050*/ 	.short	0x0001
        /*0052*/ 	.short	0x0008
        /*0054*/ 	.byte	0x00, 0xf5, 0x21, 0x00


	//----- nvinfo : EIATTR_KPARAM_INFO
	.align		4
.L_25:
        /*0058*/ 	.byte	0x04, 0x17
        /*005a*/ 	.short	(.L_27 - .L_26)
.L_26:
        /*005c*/ 	.word	0x00000000
        /*0060*/ 	.short	0x0000
        /*0062*/ 	.short	0x0000
        /*0064*/ 	.byte	0x00, 0xf5, 0x21, 0x00


	//----- nvinfo : EIATTR_SPARSE_MMA_MASK
	.align		4
.L_27:
        /*0068*/ 	.byte	0x03, 0x50
        /*006a*/ 	.short	0x0000


	//----- nvinfo : EIATTR_MAXREG_COUNT
	.align		4
        /*006c*/ 	.byte	0x03, 0x1b
        /*006e*/ 	.short	0x00ff


	//----- nvinfo : EIATTR_MERCURY_ISA_VERSION
	.align		4
        /*0070*/ 	.byte	0x03, 0x5f
        /*0072*/ 	.short	0x0101


	//----- nvinfo : EIATTR_VRC_CTA_INIT_COUNT
	.align		4
        /*0074*/ 	.byte	0x02, 0x4a
	.zero		1
	.zero		1


	//----- nvinfo : EIATTR_EXIT_INSTR_OFFSETS
	.align		4
        /*0078*/ 	.byte	0x04, 0x1c
        /*007a*/ 	.short	(.L_29 - .L_28)


	//   ....[0]....
.L_28:
        /*007c*/ 	.word	0x00000070


	//   ....[1]....
        /*0080*/ 	.word	0x00003710


	//   ....[2]....
        /*0084*/ 	.word	0x00004330


	//   ....[3]....
        /*0088*/ 	.word	0x000048c0


	//   ....[4]....
        /*008c*/ 	.word	0x00004bf0


	//   ....[5]....
        /*0090*/ 	.word	0x00004d80


	//----- nvinfo : EIATTR_CRS_STACK_SIZE
	.align		4
.L_29:
        /*0094*/ 	.byte	0x04, 0x1e
        /*0096*/ 	.short	(.L_31 - .L_30)
.L_30:
        /*0098*/ 	.word	0x00000000


	//----- nvinfo : EIATTR_CBANK_PARAM_SIZE
	.align		4
.L_31:
        /*009c*/ 	.byte	0x03, 0x19
        /*009e*/ 	.short	0x0020


	//----- nvinfo : EIATTR_PARAM_CBANK
	.align		4
        /*00a0*/ 	.byte	0x04, 0x0a
        /*00a2*/ 	.short	(.L_33 - .L_32)
	.align		4
.L_32:
        /*00a4*/ 	.word	index@(.nv.constant0._Z14hor_fmeanr_gpuPfS_iiii)
        /*00a8*/ 	.short	0x0380
        /*00aa*/ 	.short	0x0020


	//----- nvinfo : EIATTR_SW_WAR
	.align		4
.L_33:
        /*00ac*/ 	.byte	0x04, 0x36
        /*00ae*/ 	.short	(.L_35 - .L_34)
.L_34:
        /*00b0*/ 	.word	0x00000008
.L_35:


//--------------------- .nv.info._Z14ver_fmeanr_gpuPfS_iiii --------------------------
	.section	.nv.info._Z14ver_fmeanr_gpuPfS_iiii,"",@"SHT_CUDA_INFO"
	.sectionflags	@""
	.align	4


	//----- nvinfo : EIATTR_CUDA_API_VERSION
	.align		4
        /*0000*/ 	.byte	0x04, 0x37
        /*0002*/ 	.short	(.L_37 - .L_36)
.L_36:
        /*0004*/ 	.word	0x00000082


	//----- nvinfo : EIATTR_KPARAM_INFO
	.align		4
.L_37:
        /*0008*/ 	.byte	0x04, 0x17
        /*000a*/ 	.short	(.L_39 - .L_38)
.L_38:
        /*000c*/ 	.word	0x00000000
        /*0010*/ 	.short	0x0005
        /*0012*/ 	.short	0x001c
        /*0014*/ 	.byte	0x00, 0xf0, 0x11, 0x00


	//----- nvinfo : EIATTR_KPARAM_INFO
	.align		4
.L_39:
        /*0018*/ 	.byte	0x04, 0x17
        /*001a*/ 	.short	(.L_41 - .L_40)
.L_40:
        /*001c*/ 	.word	0x00000000
        /*0020*/ 	.short	0x0004
        /*0022*/ 	.short	0x0018
        /*0024*/ 	.byte	0x00, 0xf0, 0x11, 0x00


	//----- nvinfo : EIATTR_KPARAM_INFO
	.align		4
.L_41:
        /*0028*/ 	.byte	0x04, 0x17
        /*002a*/ 	.short	(.L_43 - .L_42)
.L_42:
        /*002c*/ 	.word	0x00000000
        /*0030*/ 	.short	0x0003
        /*0032*/ 	.short	0x0014
        /*0034*/ 	.byte	0x00, 0xf0, 0x11, 0x00


	//----- nvinfo : EIATTR_KPARAM_INFO
	.align		4
.L_43:
        /*0038*/ 	.byte	0x04, 0x17
        /*003a*/ 	.short	(.L_45 - .L_44)
.L_44:
        /*003c*/ 	.word	0x00000000
        /*0040*/ 	.short	0x0002
        /*0042*/ 	.short	0x0010
        /*0044*/ 	.byte	0x00, 0xf0, 0x11, 0x00


	//----- nvinfo : EIATTR_KPARAM_INFO
	.align		4
.L_45:
        /*0048*/ 	.byte	0x04, 0x17
        /*004a*/ 	.short	(.L_47 - .L_46)
.L_46:
        /*004c*/ 	.word	0x00000000
        /*0050*/ 	.short	0x0001
        /*0052*/ 	.short	0x0008
        /*0054*/ 	.byte	0x00, 0xf5, 0x21, 0x00


	//----- nvinfo : EIATTR_KPARAM_INFO
	.align		4
.L_47:
        /*0058*/ 	.byte	0x04, 0x17
        /*005a*/ 	.short	(.L_49 - .L_48)
.L_48:
        /*005c*/ 	.word	0x00000000
        /*0060*/ 	.short	0x0000
        /*0062*/ 	.short	0x0000
        /*0064*/ 	.byte	0x00, 0xf5, 0x21, 0x00


	//----- nvinfo : EIATTR_SPARSE_MMA_MASK
	.align		4
.L_49:
        /*0068*/ 	.byte	0x03, 0x50
        /*006a*/ 	.short	0x0000


	//----- nvinfo : EIATTR_MAXREG_COUNT
	.align		4
        /*006c*/ 	.byte	0x03, 0x1b
        /*006e*/ 	.short	0x00ff


	//----- nvinfo : EIATTR_MERCURY_ISA_VERSION
	.align		4
        /*0070*/ 	.byte	0x03, 0x5f
        /*0072*/ 	.short	0x0101


	//----- nvinfo : EIATTR_VRC_CTA_INIT_COUNT
	.align		4
        /*0074*/ 	.byte	0x02, 0x4a
	.zero		1
	.zero		1


	//----- nvinfo : EIATTR_EXIT_INSTR_OFFSETS
	.align		4
        /*0078*/ 	.byte	0x04, 0x1c
        /*007a*/ 	.short	(.L_51 - .L_50)


	//   ....[0]....
.L_50:
        /*007c*/ 	.word	0x00000080


	//   ....[1]....
        /*0080*/ 	.word	0x00001c80


	//   ....[2]....
        /*0084*/ 	.word	0x00002090


	//   ....[3]....
        /*0088*/ 	.word	0x00002280


	//   ....[4]....
        /*008c*/ 	.word	0x000023c0


	//   ....[5]....
        /*0090*/ 	.word	0x00002460


	//----- nvinfo : EIATTR_CBANK_PARAM_SIZE
	.align		4
.L_51:
        /*0094*/ 	.byte	0x03, 0x19
        /*0096*/ 	.short	0x0020


	//----- nvinfo : EIATTR_PARAM_CBANK
	.align		4
        /*0098*/ 	.byte	0x04, 0x0a
        /*009a*/ 	.short	(.L_53 - .L_52)
	.align		4
.L_52:
        /*009c*/ 	.word	index@(.nv.constant0._Z14ver_fmeanr_gpuPfS_iiii)
        /*00a0*/ 	.short	0x0380
        /*00a2*/ 	.short	0x0020


	//----- nvinfo : EIATTR_SW_WAR
	.align		4
.L_53:
        /*00a4*/ 	.byte	0x04, 0x36
        /*00a6*/ 	.short	(.L_55 - .L_54)
.L_54:
        /*00a8*/ 	.word	0x00000008
.L_55:


//--------------------- .nv.callgraph             --------------------------
	.section	.nv.callgraph,"",@"SHT_CUDA_CALLGRAPH"
	.align	4
	.sectionentsize	8
	.align		4
        /*0000*/ 	.word	0x00000000
	.align		4
        /*0004*/ 	.word	0xffffffff
	.align		4
        /*0008*/ 	.word	0x00000000
	.align		4
        /*000c*/ 	.word	0xfffffffe
	.align		4
        /*0010*/ 	.word	0x00000000
	.align		4
        /*0014*/ 	.word	0xfffffffd
	.align		4
        /*0018*/ 	.word	0x00000000
	.align		4
        /*001c*/ 	.word	0xfffffffc


//--------------------- .text._Z14hor_fmeanr_gpuPfS_iiii --------------------------
	.section	.text._Z14hor_fmeanr_gpuPfS_iiii,"ax",@progbits
	.align	128
        .global         _Z14hor_fmeanr_gpuPfS_iiii
        .type           _Z14hor_fmeanr_gpuPfS_iiii,@function
        .size           _Z14hor_fmeanr_gpuPfS_iiii,(.L_x_144 - _Z14hor_fmeanr_gpuPfS_iiii)
        .other          _Z14hor_fmeanr_gpuPfS_iiii,@"STO_CUDA_ENTRY STV_DEFAULT"
_Z14hor_fmeanr_gpuPfS_iiii:
.text._Z14hor_fmeanr_gpuPfS_iiii:
[----:B------:R-:W-:Y:S01]  /*0000*/  LDC R1, c[0x0][0x37c] ;  /* 0x0000df00ff017b82 */ /* 0x000fe20000000800 */
[----:B------:R-:W0:Y:S07]  /*0010*/  S2R R25, SR_TID.X ;  /* 0x0000000000197919 */ /* 0x000e2e0000002100 */
[----:B------:R-:W0:Y:S01]  /*0020*/  S2UR UR4, SR_CTAID.X ;  /* 0x00000000000479c3 */ /* 0x000e220000002500 */
[----:B------:R-:W1:Y:S07]  /*0030*/  LDCU UR5, c[0x0][0x394] ;  /* 0x00007280ff0577ac */ /* 0x000e6e0008000800 */
[----:B------:R-:W0:Y:S02]  /*0040*/  LDC R0, c[0x0][0x398] ;  /* 0x0000e600ff007b82 */ /* 0x000e240000000800 */
[----:B0-----:R-:W-:-:S05]  /*0050*/  IMAD R25, R0, UR4, R25 ;  /* 0x0000000400197c24 */ /* 0x001fca000f8e0219 */
[----:B-1----:R-:W-:-:S13]  /*0060*/  ISETP.GE.AND P0, PT, R25, UR5, PT ;  /* 0x0000000519007c0c */ /* 0x002fda000bf06270 */
[----:B------:R-:W-:Y:S05]  /*0070*/  @P0 EXIT ;  /* 0x000000000000094d */ /* 0x000fea0003800000 */
[----:B------:R-:W0:Y:S01]  /*0080*/  LDCU UR8, c[0x0][0x39c] ;  /* 0x00007380ff0877ac */ /* 0x000e220008000800 */
[----:B------:R-:W-:Y:S01]  /*0090*/  MOV R24, R25 ;  /* 0x0000001900187202 */ /* 0x000fe20000000f00 */
[----:B------:R-:W1:Y:S01]  /*00a0*/  LDCU.64 UR6, c[0x0][0x358] ;  /* 0x00006b00ff0677ac */ /* 0x000e620008000a00 */
[----:B0-----:R-:W-:Y:S01]  /*00b0*/  ISETP.GE.AND P0, PT, R25, UR8, PT ;  /* 0x0000000819007c0c */ /* 0x001fe2000bf06270 */
[----:B------:R-:W-:Y:S02]  /*00c0*/  UISETP.GE.AND UP0, UPT, UR8, URZ, UPT ;  /* 0x000000ff0800728c */ /* 0x000fe4000bf06270 */
[----:B------:R-:W-:-:S06]  /*00d0*/  UIADD3 UR4, UPT, UPT, UR8, 0x1, URZ ;  /* 0x0000000108047890 */ /* 0x000fcc000fffe0ff */
[----:B------:R-:W-:-:S04]  /*00e0*/  MOV R23, UR4 ;  /* 0x0000000400177c02 */ /* 0x000fc80008000f00 */
[----:B------:R-:W-:Y:S02]  /*00f0*/  @P0 IADD3 R2, PT, PT, R25, UR8, RZ ;  /* 0x0000000819020c10 */ /* 0x000fe4000fffe0ff */
[----:B------:R-:W-:Y:S02]  /*0100*/  @P0 LOP3.LUT R0, RZ, R25, RZ, 0x33, !PT ;  /* 0x00000019ff000212 */ /* 0x000fe400078e33ff */
[----:B------:R-:W-:Y:S01]  /*0110*/  @P0 ISETP.GE.AND P1, PT, R2, UR5, PT ;  /* 0x0000000502000c0c */ /* 0x000fe2000bf26270 */
[----:B------:R-:W-:Y:S01]  /*0120*/  HFMA2 R2, -RZ, RZ, 0, 0 ;  /* 0x00000000ff027431 */ /* 0x000fe200000001ff */
[----:B------:R-:W-:-:S04]  /*0130*/  @P0 IADD3 R0, PT, PT, R0, UR5, RZ ;  /* 0x0000000500000c10 */ /* 0x000fc8000fffe0ff */
[----:B------:R-:W-:-:S04]  /*0140*/  @P0 SEL R24, R0, UR8, P1 ;  /* 0x0000000800180c07 */ /* 0x000fc80008800000 */
[----:B------:R-:W-:Y:S01]  /*0150*/  IADD3 R22, PT, PT, R23, R24, RZ ;  /* 0x0000001817167210 */ /* 0x000fe20007ffe0ff */
[----:B-1----:R-:W-:Y:S06]  /*0160*/  BRA.U !UP0, `(.L_x_0) ;  /* 0x0000000508ac7547 */ /* 0x002fec000b800000 */
[----:B------:R-:W0:Y:S01]  /*0170*/  LDCU UR4, c[0x0][0x390] ;  /* 0x00007200ff0477ac */ /* 0x000e220008000800 */
[----:B------:R-:W-:Y:S02]  /*0180*/  LOP3.LUT R15, R23, 0xf, RZ, 0xc0, !PT ;  /* 0x0000000f170f7812 */ /* 0x000fe400078ec0ff */
[----:B------:R-:W-:Y:S01]  /*0190*/  MOV R2, RZ ;  /* 0x000000ff00027202 */ /* 0x000fe20000000f00 */
[----:B------:R-:W-:Y:S01]  /*01a0*/  UISETP.GE.U32.AND UP0, UPT, UR8, 0xf, UPT ;  /* 0x0000000f0800788c */ /* 0x000fe2000bf06070 */
[----:B------:R-:W-:Y:S02]  /*01b0*/  ISETP.NE.AND P1, PT, R15, RZ, PT ;  /* 0x000000ff0f00720c */ /* 0x000fe40003f25270 */
[----:B------:R-:W-:Y:S01]  /*01c0*/  MOV R0, RZ ;  /* 0x000000ff00007202 */ /* 0x000fe20000000f00 */
[----:B0-----:R-:W-:-:S05]  /*01d0*/  IMAD R3, R25, UR4, RZ ;  /* 0x0000000419037c24 */ /* 0x001fca000f8e02ff */
[----:B------:R-:W-:Y:S05]  /*01e0*/  BRA.U !UP0, `(.L_x_1) ;  /* 0x0000000108b87547 */ /* 0x000fea000b800000 */
[----:B------:R-:W0:Y:S01]  /*01f0*/  LDCU.64 UR4, c[0x0][0x380] ;  /* 0x00007000ff0477ac */ /* 0x000e220008000a00 */
[----:B------:R-:W-:Y:S02]  /*0200*/  LOP3.LUT R0, R23, 0xfffffff0, RZ, 0xc0, !PT ;  /* 0xfffffff017007812 */ /* 0x000fe400078ec0ff */
[----:B------:R-:W-:Y:S02]  /*0210*/  MOV R2, RZ ;  /* 0x000000ff00027202 */ /* 0x000fe40000000f00 */
[----:B------:R-:W-:Y:S02]  /*0220*/  MOV R6, R3 ;  /* 0x0000000300067202 */ /* 0x000fe40000000f00 */
[----:B------:R-:W-:Y:S01]  /*0230*/  IADD3 R17, PT, PT, -R0, RZ, RZ ;  /* 0x000000ff00117210 */ /* 0x000fe20007ffe1ff */
[----:B0-----:R-:W-:-:S04]  /*0240*/  UIADD3 UR4, UP0, UPT, UR4, 0x20, URZ ;  /* 0x0000002004047890 */ /* 0x001fc8000ff1e0ff */
[----:B------:R-:W-:-:S12]  /*0250*/  UIADD3.X UR5, UPT, UPT, URZ, UR5, URZ, UP0, !UPT ;  /* 0x00000005ff057290 */ /* 0x000fd800087fe4ff */
.L_x_2:
[----:B------:R-:W-:Y:S02]  /*0260*/  MOV R4, UR4 ;  /* 0x0000000400047c02 */ /* 0x000fe40008000f00 */
[----:B------:R-:W-:-:S03]  /*0270*/  MOV R5, UR5 ;  /* 0x0000000500057c02 */ /* 0x000fc60008000f00 */
[----:B------:R-:W-:-:S05]  /*0280*/  IMAD.WIDE R4, R6, 0x4, R4 ;  /* 0x0000000406047825 */ /* 0x000fca00078e0204 */
[----:B------:R-:W2:Y:S04]  /*0290*/  LDG.E R13, desc[UR6][R4.64+-0x20] ;  /* 0xffffe006040d7981 */ /* 0x000ea8000c1e1900 */
[----:B------:R-:W3:Y:S04]  /*02a0*/  LDG.E R14, desc[UR6][R4.64+-0x1c] ;  /* 0xffffe406040e7981 */ /* 0x000ee8000c1e1900 */
[----:B------:R-:W4:Y:S04]  /*02b0*/  LDG.E R16, desc[UR6][R4.64+-0x18] ;  /* 0xffffe80604107981 */ /* 0x000f28000c1e1900 */
[----:B------:R-:W5:Y:S04]  /*02c0*/  LDG.E R18, desc[UR6][R4.64+-0x14] ;  /* 0xffffec0604127981 */ /* 0x000f68000c1e1900 */
        /* <DEDUP_REMOVED lines=11> */
[----:B------:R-:W5:Y:S01]  /*0380*/  LDG.E R12, desc[UR6][R4.64+0x1c] ;  /* 0x00001c06040c7981 */ /* 0x000f62000c1e1900 */
[----:B------:R-:W-:-:S02]  /*0390*/  IADD3 R17, PT, PT, R17, 0x10, RZ ;  /* 0x0000001011117810 */ /* 0x000fc40007ffe0ff */
[----:B------:R-:W-:Y:S02]  /*03a0*/  IADD3 R6, PT, PT, R6, 0x10, RZ ;  /* 0x0000001006067810 */ /* 0x000fe40007ffe0ff */
[----:B------:R-:W-:Y:S01]  /*03b0*/  ISETP.NE.AND P0, PT, R17, RZ, PT ;  /* 0x000000ff1100720c */ /* 0x000fe20003f05270 */
[----:B--2---:R-:W-:-:S04]  /*03c0*/  FADD R13, R13, R2 ;  /* 0x000000020d0d7221 */ /* 0x004fc80000000000 */
[----:B---3--:R-:W-:-:S04]  /*03d0*/  FADD R13, R13, R14 ;  /* 0x0000000e0d0d7221 */ /* 0x008fc80000000000 */
[----:B----4-:R-:W-:-:S04]  /*03e0*/  FADD R13, R13, R16 ;  /* 0x000000100d0d7221 */ /* 0x010fc80000000000 */
[----:B-----5:R-:W-:-:S04]  /*03f0*/  FADD R13, R13, R18 ;  /* 0x000000120d0d7221 */ /* 0x020fc80000000000 */
[----:B------:R-:W-:-:S04]  /*0400*/  FADD R13, R13, R20 ;  /* 0x000000140d0d7221 */ /* 0x000fc80000000000 */
        /* <DEDUP_REMOVED lines=10> */
[----:B------:R-:W-:Y:S01]  /*04b0*/  FADD R2, R7, R12 ;  /* 0x0000000c07027221 */ /* 0x000fe20000000000 */
[----:B------:R-:W-:Y:S06]  /*04c0*/  @P0 BRA `(.L_x_2) ;  /* 0xfffffffc00640947 */ /* 0x000fec000383ffff */
.L_x_1:
[----:B------:R-:W-:Y:S05]  /*04d0*/  @!P1 BRA `(.L_x_0) ;  /* 0x0000000000d09947 */ /* 0x000fea0003800000 */
[----:B------:R-:W-:Y:S02]  /*04e0*/  ISETP.GE.U32.AND P0, PT, R15, 0x8, PT ;  /* 0x000000080f00780c */ /* 0x000fe40003f06070 */
[----:B------:R-:W-:-:S04]  /*04f0*/  LOP3.LUT R10, R23, 0x7, RZ, 0xc0, !PT ;  /* 0x00000007170a7812 */ /* 0x000fc800078ec0ff */
[----:B------:R-:W-:-:S07]  /*0500*/  ISETP.NE.AND P1, PT, R10, RZ, PT ;  /* 0x000000ff0a00720c */ /* 0x000fce0003f25270 */
[----:B------:R-:W-:Y:S06]  /*0510*/  @!P0 BRA `(.L_x_3) ;  /* 0x0000000000508947 */ /* 0x000fec0003800000 */
[----:B------:R-:W0:Y:S01]  /*0520*/  LDC.64 R4, c[0x0][0x380] ;  /* 0x0000e000ff047b82 */ /* 0x000e220000000a00 */
[----:B------:R-:W-:-:S05]  /*0530*/  IADD3 R7, PT, PT, R3, R0, RZ ;  /* 0x0000000003077210 */ /* 0x000fca0007ffe0ff */
[----:B0-----:R-:W-:-:S05]  /*0540*/  IMAD.WIDE R4, R7, 0x4, R4 ;  /* 0x0000000407047825 */ /* 0x001fca00078e0204 */
[----:B------:R-:W2:Y:S04]  /*0550*/  LDG.E R7, desc[UR6][R4.64] ;  /* 0x0000000604077981 */ /* 0x000ea8000c1e1900 */
[----:B------:R-:W3:Y:S04]  /*0560*/  LDG.E R6, desc[UR6][R4.64+0x4] ;  /* 0x0000040604067981 */ /* 0x000ee8000c1e1900 */
[----:B------:R-:W4:Y:S04]  /*0570*/  LDG.E R9, desc[UR6][R4.64+0x8] ;  /* 0x0000080604097981 */ /* 0x000f28000c1e1900 */
[----:B------:R-:W5:Y:S04]  /*0580*/  LDG.E R11, desc[UR6][R4.64+0xc] ;  /* 0x00000c06040b7981 */ /* 0x000f68000c1e1900 */
[----:B------:R-:W5:Y:S04]  /*0590*/  LDG.E R13, desc[UR6][R4.64+0x10] ;  /* 0x00001006040d7981 */ /* 0x000f68000c1e1900 */
[----:B------:R-:W5:Y:S04]  /*05a0*/  LDG.E R15, desc[UR6][R4.64+0x14] ;  /* 0x00001406040f7981 */ /* 0x000f68000c1e1900 */
[----:B------:R-:W5:Y:S04]  /*05b0*/  LDG.E R17, desc[UR6][R4.64+0x18] ;  /* 0x0000180604117981 */ /* 0x000f68000c1e1900 */
[----:B------:R-:W5:Y:S01]  /*05c0*/  LDG.E R19, desc[UR6][R4.64+0x1c] ;  /* 0x00001c0604137981 */ /* 0x000f62000c1e1900 */
[----:B------:R-:W-:Y:S01]  /*05d0*/  IADD3 R0, PT, PT, R0, 0x8, RZ ;  /* 0x0000000800007810 */ /* 0x000fe20007ffe0ff */
[----:B--2---:R-:W-:-:S04]  /*05e0*/  FADD R7, R2, R7 ;  /* 0x0000000702077221 */ /* 0x004fc80000000000 */
[----:B---3--:R-:W-:-:S04]  /*05f0*/  FADD R6, R7, R6 ;  /* 0x0000000607067221 */ /* 0x008fc80000000000 */
[----:B----4-:R-:W-:-:S04]  /*0600*/  FADD R6, R6, R9 ;  /* 0x0000000906067221 */ /* 0x010fc80000000000 */
[----:B-----5:R-:W-:-:S04]  /*0610*/  FADD R6, R6, R11 ;  /* 0x0000000b06067221 */ /* 0x020fc80000000000 */
[----:B------:R-:W-:-:S04]  /*0620*/  FADD R6, R6, R13 ;  /* 0x0000000d06067221 */ /* 0x000fc80000000000 */
[----:B------:R-:W-:-:S04]  /*0630*/  FADD R6, R6, R15 ;  /* 0x0000000f06067221 */ /* 0x000fc80000000000 */
[----:B------:R-:W-:-:S04]  /*0640*/  FADD R6, R6, R17 ;  /* 0x0000001106067221 */ /* 0x000fc80000000000 */
[----:B------:R-:W-:-:S07]  /*0650*/  FADD R2, R6, R19 ;  /* 0x0000001306027221 */ /* 0x000fce0000000000 */
.L_x_3:
        /* <DEDUP_REMOVED lines=11> */
[----:B------:R-:W5:Y:S01]  /*0710*/  LDG.E R11, desc[UR6][R4.64+0xc] ;  /* 0x00000c06040b7981 */ /* 0x000f62000c1e1900 */
[----:B------:R-:W-:Y:S01]  /*0720*/  IADD3 R0, PT, PT, R0, 0x4, RZ ;  /* 0x0000000400007810 */ /* 0x000fe20007ffe0ff */
[----:B--2---:R-:W-:-:S04]  /*0730*/  FADD R7, R2, R7 ;  /* 0x0000000702077221 */ /* 0x004fc80000000000 */
[----:B---3--:R-:W-:-:S04]  /*0740*/  FADD R6, R7, R6 ;  /* 0x0000000607067221 */ /* 0x008fc80000000000 */
[----:B----4-:R-:W-:-:S04]  /*0750*/  FADD R6, R6, R9 ;  /* 0x0000000906067221 */ /* 0x010fc80000000000 */
[----:B-----5:R-:W-:-:S07]  /*0760*/  FADD R2, R6, R11 ;  /* 0x0000000b06027221 */ /* 0x020fce0000000000 */
.L_x_4:
[----:B------:R-:W-:Y:S05]  /*0770*/  @!P1 BRA `(.L_x_0) ;  /* 0x0000000000289947 */ /* 0x000fea0003800000 */
[----:B------:R-:W0:Y:S01]  /*0780*/  LDC.64 R6, c[0x0][0x380] ;  /* 0x0000e000ff067b82 */ /* 0x000e220000000a00 */
[----:B------:R-:W-:Y:S02]  /*0790*/  IADD3 R3, PT, PT, R3, R0, RZ ;  /* 0x0000000003037210 */ /* 0x000fe40007ffe0ff */
[----:B------:R-:W-:-:S07]  /*07a0*/  IADD3 R0, PT, PT, -R8, RZ, RZ ;  /* 0x000000ff08007210 */ /* 0x000fce0007ffe1ff */
.L_x_5:
[----:B0-----:R-:W-:-:S06]  /*07b0*/  IMAD.WIDE R4, R3, 0x4, R6 ;  /* 0x0000000403047825 */ /* 0x001fcc00078e0206 */
[----:B------:R-:W2:Y:S01]  /*07c0*/  LDG.E R5, desc[UR6][R4.64] ;  /* 0x0000000604057981 */ /* 0x000ea2000c1e1900 */
[----:B------:R-:W-:Y:S02]  /*07d0*/  IADD3 R0, PT, PT, R0, 0x1, RZ ;  /* 0x0000000100007810 */ /* 0x000fe40007ffe0ff */
[----:B------:R-:W-:Y:S02]  /*07e0*/  IADD3 R3, PT, PT, R3, 0x1, RZ ;  /* 0x0000000103037810 */ /* 0x000fe40007ffe0ff */
[----:B------:R-:W-:Y:S01]  /*07f0*/  ISETP.NE.AND P0, PT, R0, RZ, PT ;  /* 0x000000ff0000720c */ /* 0x000fe20003f05270 */
[----:B--2---:R-:W-:-:S12]  /*0800*/  FADD R2, R5, R2 ;  /* 0x0000000205027221 */ /* 0x004fd80000000000 */
[----:B------:R-:W-:Y:S05]  /*0810*/  @P0 BRA `(.L_x_5) ;  /* 0xfffffffc00e40947 */ /* 0x000fea000383ffff */
.L_x_0:
[----:B------:R-:W-:Y:S01]  /*0820*/  IMAD R0, R23, R22, RZ ;  /* 0x0000001617007224 */ /* 0x000fe200078e02ff */
[----:B------:R-:W-:Y:S04]  /*0830*/  BSSY.RECONVERGENT B2, `(.L_x_6) ;  /* 0x000000e000027945 */ /* 0x000fe80003800200 */
[----:B------:R-:W-:-:S04]  /*0840*/  I2FP.F32.S32 R5, R0 ;  /* 0x0000000000057245 */ /* 0x000fc80000201400 */
[----:B------:R-:W0:Y:S08]  /*0850*/  MUFU.RCP R0, R5 ;  /* 0x0000000500007308 */ /* 0x000e300000001000 */
[----:B------:R-:W1:Y:S01]  /*0860*/  FCHK P0, R2, R5 ;  /* 0x0000000502007302 */ /* 0x000e620000000000 */
[----:B0-----:R-:W-:-:S04]  /*0870*/  FFMA R3, -R5, R0, 1 ;  /* 0x3f80000005037423 */ /* 0x001fc80000000100 */
[----:B------:R-:W-:-:S04]  /*0880*/  FFMA R3, R0, R3, R0 ;  /* 0x0000000300037223 */ /* 0x000fc80000000000 */
[----:B------:R-:W-:-:S04]  /*0890*/  FFMA R0, R2, R3, RZ ;  /* 0x0000000302007223 */ /* 0x000fc800000000ff */
[----:B------:R-:W-:-:S04]  /*08a0*/  FFMA R4, -R5, R0, R2 ;  /* 0x0000000005047223 */ /* 0x000fc80000000102 */
[----:B------:R-:W-:Y:S01]  /*08b0*/  FFMA R0, R3, R4, R0 ;  /* 0x0000000403007223 */ /* 0x000fe20000000000 */
[----:B-1----:R-:W-:Y:S06]  /*08c0*/  @!P0 BRA `(.L_x_7) ;  /* 0x0000000000108947 */ /* 0x002fec0003800000 */
[----:B------:R-:W-:Y:S01]  /*08d0*/  MOV R32, R5 ;  /* 0x0000000500207202 */ /* 0x000fe20000000f00 */
[----:B------:R-:W-:Y:S01]  /*08e0*/  IMAD.MOV.U32 R0, RZ, RZ, R2 ;  /* 0x000000ffff007224 */ /* 0x000fe200078e0002 */
[----:B------:R-:W-:-:S07]  /*08f0*/  MOV R26, 0x910 ;  /* 0x00000910001a7802 */ /* 0x000fce0000000f00 */
[----:B------:R-:W-:Y:S05]  /*0900*/  CALL.REL.NOINC `($__internal_0_$__cuda_sm3x_div_rn_noftz_f32_slowpath) ;  /* 0x0000004400207944 */ /* 0x000fea0003c00000 */
.L_x_7:
[----:B------:R-:W-:Y:S05]  /*0910*/  BSYNC.RECONVERGENT B2 ;  /* 0x0000000000027941 */ /* 0x000fea0003800200 */
.L_x_6:
[----:B------:R-:W0:Y:S01]  /*0920*/  LDC.64 R4, c[0x0][0x388] ;  /* 0x0000e200ff047b82 */ /* 0x000e220000000a00 */
[----:B------:R-:W1:Y:S01]  /*0930*/  LDCU UR4, c[0x0][0x390] ;  /* 0x00007200ff0477ac */ /* 0x000e620008000800 */
[----:B------:R-:W-:-:S06]  /*0940*/  MOV R20, R23 ;  /* 0x0000001700147202 */ /* 0x000fcc0000000f00 */
[----:B------:R-:W2:Y:S01]  /*0950*/  LDC R18, c[0x0][0x39c] ;  /* 0x0000e700ff127b82 */ /* 0x000ea20000000800 */
[----:B-1----:R-:W-:-:S04]  /*0960*/  IMAD R21, R25, UR4, RZ ;  /* 0x0000000419157c24 */ /* 0x002fc8000f8e02ff */
[----:B0-----:R-:W-:-:S05]  /*0970*/  IMAD.WIDE R4, R21, 0x4, R4 ;  /* 0x0000000415047825 */ /* 0x001fca00078e0204 */
[----:B------:R0:W-:Y:S01]  /*0980*/  STG.E desc[UR6][R4.64], R0 ;  /* 0x0000000004007986 */ /* 0x0001e2000c101906 */
[----:B--2---:R-:W-:-:S13]  /*0990*/  ISETP.GE.AND P0, PT, R18, 0x1, PT ;  /* 0x000000011200780c */ /* 0x004fda0003f06270 */
[----:B0-----:R-:W-:Y:S05]  /*09a0*/  @!P0 BRA `(.L_x_8) ;  /* 0x0000001400b88947 */ /* 0x001fea0003800000 */
[----:B------:R-:W-:Y:S01]  /*09b0*/  ISETP.GE.U32.AND P0, PT, R18, 0x8, PT ;  /* 0x000000081200780c */ /* 0x000fe20003f06070 */
[----:B------:R-:W-:Y:S01]  /*09c0*/  HFMA2 R17, -RZ, RZ, 0, 5.9604644775390625e-08 ;  /* 0x00000001ff117431 */ /* 0x000fe200000001ff */
[----:B------:R-:W-:-:S11]  /*09d0*/  MOV R20, R23 ;  /* 0x0000001700147202 */ /* 0x000fd60000000f00 */
[----:B------:R-:W-:Y:S05]  /*09e0*/  @!P0 BRA `(.L_x_9) ;  /* 0x0000000c00108947 */ /* 0x000fea0003800000 */
[----:B------:R-:W0:Y:S01]  /*09f0*/  LDC R20, c[0x0][0x39c] ;  /* 0x0000e700ff147b82 */ /* 0x000e220000000800 */
[----:B------:R-:W-:Y:S02]  /*0a00*/  IADD3 R3, PT, PT, R18, 0x2, RZ ;  /* 0x0000000212037810 */ /* 0x000fe40007ffe0ff */
[----:B------:R-:W-:Y:S02]  /*0a10*/  IADD3 R10, PT, PT, R24, R18, RZ ;  /* 0x00000012180a7210 */ /* 0x000fe40007ffe0ff */
[----:B------:R-:W-:Y:S01]  /*0a20*/  LOP3.LUT R16, R18, 0x7ffffff8, RZ, 0xc0, !PT ;  /* 0x7ffffff812107812 */ /* 0x000fe200078ec0ff */
[----:B------:R-:W-:Y:S01]  /*0a30*/  IMAD R3, R22, R3, RZ ;  /* 0x0000000316037224 */ /* 0x000fe200078e02ff */
[----:B------:R-:W-:Y:S02]  /*0a40*/  IADD3 R0, P0, PT, R4, 0x10, RZ ;  /* 0x0000001004007810 */ /* 0x000fe40007f1e0ff */
[----:B------:R-:W-:Y:S01]  /*0a50*/  MOV R17, RZ ;  /* 0x000000ff00117202 */ /* 0x000fe20000000f00 */
[--C-:B------:R-:W-:Y:S01]  /*0a60*/  IMAD R15, R10, 0x7, R3.reuse ;  /* 0x000000070a0f7824 */ /* 0x100fe200078e0203 */
[-C--:B------:R-:W-:Y:S01]  /*0a70*/  LEA R19, R24, R3.reuse, 0x1 ;  /* 0x0000000318137211 */ /* 0x080fe200078e08ff */
[C-C-:B------:R-:W-:Y:S01]  /*0a80*/  IMAD R14, R10.reuse, 0x6, R3.reuse ;  /* 0x000000060a0e7824 */ /* 0x140fe200078e0203 */
[C---:B------:R-:W-:Y:S01]  /*0a90*/  LEA R12, R10.reuse, R3, 0x2 ;  /* 0x000000030a0c7211 */ /* 0x040fe200078e10ff */
[--C-:B------:R-:W-:Y:S01]  /*0aa0*/  IMAD R13, R10, 0x5, R3.reuse ;  /* 0x000000050a0d7824 */ /* 0x100fe200078e0203 */
[----:B------:R-:W-:Y:S01]  /*0ab0*/  LEA R19, R18, R19, 0x1 ;  /* 0x0000001312137211 */ /* 0x000fe200078e08ff */
[----:B------:R-:W-:Y:S01]  /*0ac0*/  IMAD R11, R10, 0x3, R3 ;  /* 0x000000030a0b7824 */ /* 0x000fe200078e0203 */
[----:B------:R-:W-:-:S02]  /*0ad0*/  IADD3 R10, PT, PT, R3, R10, RZ ;  /* 0x0000000a030a7210 */ /* 0x000fc40007ffe0ff */
[----:B------:R-:W-:Y:S02]  /*0ae0*/  IADD3.X R18, PT, PT, R21, R18, RZ, PT, !PT ;  /* 0x0000001215127210 */ /* 0x000fe40003ffe4ff */
[----:B------:R-:W-:Y:S02]  /*0af0*/  IADD3 R16, PT, PT, -R16, RZ, RZ ;  /* 0x000000ff10107210 */ /* 0x000fe40007ffe1ff */
[----:B------:R-:W-:Y:S02]  /*0b00*/  IADD3.X R27, PT, PT, RZ, R5, RZ, P0, !PT ;  /* 0x00000005ff1b7210 */ /* 0x000fe400007fe4ff */
[----:B------:R-:W-:-:S07]  /*0b10*/  IADD3 R3, PT, PT, R3, 0x3, RZ ;  /* 0x0000000303037810 */ /* 0x000fce0007ffe0ff */
.L_x_26:
[----:B------:R-:W1:Y:S02]  /*0b20*/  LDC.64 R6, c[0x0][0x380] ;  /* 0x0000e000ff067b82 */ /* 0x000e640000000a00 */
[----:B-1----:R-:W-:-:S05]  /*0b30*/  IMAD.WIDE R6, R18, 0x4, R6 ;  /* 0x0000000412067825 */ /* 0x002fca00078e0206 */
[----:B------:R-:W2:Y:S01]  /*0b40*/  LDG.E R9, desc[UR6][R6.64] ;  /* 0x0000000606097981 */ /* 0x000ea2000c1e1900 */
[----:B------:R-:W-:Y:S01]  /*0b50*/  IADD3 R8, PT, PT, R3, -0x3, RZ ;  /* 0xfffffffd03087810 */ /* 0x000fe20007ffe0ff */
[----:B------:R-:W-:Y:S03]  /*0b60*/  BSSY.RECONVERGENT B2, `(.L_x_10) ;  /* 0x0000012000027945 */ /* 0x000fe60003800200 */
[----:B------:R-:W-:-:S04]  /*0b70*/  I2FP.F32.S32 R31, R8 ;  /* 0x00000008001f7245 */ /* 0x000fc80000201400 */
[----:B------:R-:W1:Y:S02]  /*0b80*/  MUFU.RCP R8, R31 ;  /* 0x0000001f00087308 */ /* 0x000e640000001000 */
[----:B-1----:R-:W-:-:S04]  /*0b90*/  FFMA R29, -R31, R8, 1 ;  /* 0x3f8000001f1d7423 */ /* 0x002fc80000000108 */
[----:B------:R-:W-:Y:S01]  /*0ba0*/  FFMA R29, R8, R29, R8 ;  /* 0x0000001d081d7223 */ /* 0x000fe20000000008 */
[----:B--2---:R-:W-:-:S04]  /*0bb0*/  FADD R2, R9, R2 ;  /* 0x0000000209027221 */ /* 0x004fc80000000000 */
[----:B------:R-:W1:Y:S01]  /*0bc0*/  FCHK P0, R2, R31 ;  /* 0x0000001f02007302 */ /* 0x000e620000000000 */
[----:B------:R-:W-:-:S04]  /*0bd0*/  FFMA R8, R2, R29, RZ ;  /* 0x0000001d02087223 */ /* 0x000fc800000000ff */
[----:B------:R-:W-:-:S04]  /*0be0*/  FFMA R9, -R31, R8, R2 ;  /* 0x000000081f097223 */ /* 0x000fc80000000102 */
[----:B------:R-:W-:Y:S01]  /*0bf0*/  FFMA R29, R29, R9, R8 ;  /* 0x000000091d1d7223 */ /* 0x000fe20000000008 */
[----:B------:R-:W-:Y:S02]  /*0c00*/  MOV R8, R0 ;  /* 0x0000000000087202 */ /* 0x000fe40000000f00 */
[----:B------:R-:W-:Y:S01]  /*0c10*/  MOV R9, R27 ;  /* 0x0000001b00097202 */ /* 0x000fe20000000f00 */
[----:B-1----:R-:W-:Y:S06]  /*0c20*/  @!P0 BRA `(.L_x_11) ;  /* 0x0000000000148947 */ /* 0x002fec0003800000 */
[----:B------:R-:W-:Y:S02]  /*0c30*/  MOV R32, R31 ;  /* 0x0000001f00207202 */ /* 0x000fe40000000f00 */
[----:B------:R-:W-:Y:S02]  /*0c40*/  MOV R0, R2 ;  /* 0x0000000200007202 */ /* 0x000fe40000000f00 */
[----:B------:R-:W-:-:S07]  /*0c50*/  MOV R26, 0xc70 ;  /* 0x00000c70001a7802 */ /* 0x000fce0000000f00 */
[----:B0-----:R-:W-:Y:S05]  /*0c60*/  CALL.REL.NOINC `($__internal_0_$__cuda_sm3x_div_rn_noftz_f32_slowpath) ;  /* 0x0000004000487944 */ /* 0x001fea0003c00000 */
[----:B------:R-:W-:-:S07]  /*0c70*/  MOV R29, R0 ;  /* 0x00000000001d7202 */ /* 0x000fce0000000f00 */
.L_x_11:
[----:B------:R-:W-:Y:S05]  /*0c80*/  BSYNC.RECONVERGENT B2 ;  /* 0x0000000000027941 */ /* 0x000fea0003800200 */
.L_x_10:
[----:B------:R1:W-:Y:S04]  /*0c90*/  STG.E desc[UR6][R8.64+-0xc], R29 ;  /* 0xfffff41d08007986 */ /* 0x0003e8000c101906 */
[----:B------:R-:W2:Y:S01]  /*0ca0*/  LDG.E R27, desc[UR6][R6.64+0x4] ;  /* 0x00000406061b7981 */ /* 0x000ea2000c1e1900 */
[----:B------:R-:W-:Y:S01]  /*0cb0*/  IADD3 R0, PT, PT, R10, 0x1, RZ ;  /* 0x000000010a007810 */ /* 0x000fe20007ffe0ff */
[----:B------:R-:W-:Y:S03]  /*0cc0*/  BSSY.RECONVERGENT B2, `(.L_x_12) ;  /* 0x000000f000027945 */ /* 0x000fe60003800200 */
[----:B------:R-:W-:-:S04]  /*0cd0*/  I2FP.F32.S32 R33, R0 ;  /* 0x0000000000217245 */ /* 0x000fc80000201400 */
[----:B------:R-:W3:Y:S02]  /*0ce0*/  MUFU.RCP R0, R33 ;  /* 0x0000002100007308 */ /* 0x000ee40000001000 */
[----:B---3--:R-:W-:-:S04]  /*0cf0*/  FFMA R31, -R33, R0, 1 ;  /* 0x3f800000211f7423 */ /* 0x008fc80000000100 */
[----:B------:R-:W-:Y:S01]  /*0d00*/  FFMA R31, R0, R31, R0 ;  /* 0x0000001f001f7223 */ /* 0x000fe20000000000 */
[----:B--2---:R-:W-:-:S04]  /*0d10*/  FADD R2, R2, R27 ;  /* 0x0000001b02027221 */ /* 0x004fc80000000000 */
[----:B------:R-:W2:Y:S01]  /*0d20*/  FCHK P0, R2, R33 ;  /* 0x0000002102007302 */ /* 0x000ea20000000000 */
[----:B------:R-:W-:-:S04]  /*0d30*/  FFMA R0, R2, R31, RZ ;  /* 0x0000001f02007223 */ /* 0x000fc800000000ff */
[----:B------:R-:W-:-:S04]  /*0d40*/  FFMA R26, -R33, R0, R2 ;  /* 0x00000000211a7223 */ /* 0x000fc80000000102 */
[----:B------:R-:W-:Y:S01]  /*0d50*/  FFMA R0, R31, R26, R0 ;  /* 0x0000001a1f007223 */ /* 0x000fe20000000000 */
[----:B-12---:R-:W-:Y:S06]  /*0d60*/  @!P0 BRA `(.L_x_13) ;  /* 0x0000000000108947 */ /* 0x006fec0003800000 */
[----:B------:R-:W-:Y:S01]  /*0d70*/  MOV R32, R33 ;  /* 0x0000002100207202 */ /* 0x000fe20000000f00 */
[----:B------:R-:W-:Y:S01]  /*0d80*/  IMAD.MOV.U32 R0, RZ, RZ, R2 ;  /* 0x000000ffff007224 */ /* 0x000fe200078e0002 */
[----:B------:R-:W-:-:S07]  /*0d90*/  MOV R26, 0xdb0 ;  /* 0x00000db0001a7802 */ /* 0x000fce0000000f00 */
[----:B0-----:R-:W-:Y:S05]  /*0da0*/  CALL.REL.NOINC `($__internal_0_$__cuda_sm3x_div_rn_noftz_f32_slowpath) ;  /* 0x0000003c00f87944 */ /* 0x001fea0003c00000 */
.L_x_13:
[----:B------:R-:W-:Y:S05]  /*0db0*/  BSYNC.RECONVERGENT B2 ;  /* 0x0000000000027941 */ /* 0x000fea0003800200 */
.L_x_12:
        /* <DEDUP_REMOVED lines=12> */
[----:B-1----:R-:W-:Y:S01]  /*0e80*/  FFMA R0, R29, R27, R26 ;  /* 0x0000001b1d007223 */ /* 0x002fe2000000001a */
[----:B--2---:R-:W-:Y:S06]  /*0e90*/  @!P0 BRA `(.L_x_15) ;  /* 0x0000000000108947 */ /* 0x004fec0003800000 */
[----:B------:R-:W-:Y:S02]  /*0ea0*/  MOV R32, R31 ;  /* 0x0000001f00207202 */ /* 0x000fe40000000f00 */
[----:B------:R-:W-:Y:S02]  /*0eb0*/  MOV R0, R2 ;  /* 0x0000000200007202 */ /* 0x000fe40000000f00 */
[----:B------:R-:W-:-:S07]  /*0ec0*/  MOV R26, 0xee0 ;  /* 0x00000ee0001a7802 */ /* 0x000fce0000000f00 */
[----:B0-----:R-:W-:Y:S05]  /*0ed0*/  CALL.REL.NOINC `($__internal_0_$__cuda_sm3x_div_rn_noftz_f32_slowpath) ;  /* 0x0000003c00ac7944 */ /* 0x001fea0003c00000 */
.L_x_15:
[----:B------:R-:W-:Y:S05]  /*0ee0*/  BSYNC.RECONVERGENT B2 ;  /* 0x0000000000027941 */ /* 0x000fea0003800200 */
.L_x_14:
        /* <DEDUP_REMOVED lines=18> */
.L_x_17:
[----:B------:R-:W-:Y:S05]  /*1010*/  BSYNC.RECONVERGENT B2 ;  /* 0x0000000000027941 */ /* 0x000fea0003800200 */
.L_x_16:
        /* <DEDUP_REMOVED lines=18> */
.L_x_19:
[----:B------:R-:W-:Y:S05]  /*1140*/  BSYNC.RECONVERGENT B2 ;  /* 0x0000000000027941 */ /* 0x000fea0003800200 */
.L_x_18:
        /* <DEDUP_REMOVED lines=18> */
.L_x_21:
[----:B------:R-:W-:Y:S05]  /*1270*/  BSYNC.RECONVERGENT B2 ;  /* 0x0000000000027941 */ /* 0x000fea0003800200 */
.L_x_20:
        /* <DEDUP_REMOVED lines=14> */
[----:B------:R-:W-:Y:S02]  /*1360*/  MOV R32, R31 ;  /* 0x0000001f00207202 */ /* 0x000fe40000000f00 */
[----:B------:R-:W-:Y:S02]  /*1370*/  MOV R0, R2 ;  /* 0x0000000200007202 */ /* 0x000fe40000000f00 */
[----:B------:R-:W-:-:S07]  /*1380*/  MOV R26, 0x13a0 ;  /* 0x000013a0001a7802 */ /* 0x000fce0000000f00 */
[----:B0-----:R-:W-:Y:S05]  /*1390*/  CALL.REL.NOINC `($__internal_0_$__cuda_sm3x_div_rn_noftz_f32_slowpath) ;  /* 0x00000038007c7944 */ /* 0x001fea0003c00000 */
[----:B------:R-:W-:-:S07]  /*13a0*/  MOV R27, R0 ;  /* 0x00000000001b7202 */ /* 0x000fce0000000f00 */
.L_x_23:
[----:B------:R-:W-:Y:S05]  /*13b0*/  BSYNC.RECONVERGENT B2 ;  /* 0x0000000000027941 */ /* 0x000fea0003800200 */
.L_x_22:
        /* <DEDUP_REMOVED lines=10> */
[----:B------:R-:W-:Y:S01]  /*1460*/  FFMA R26, R0, R29, RZ ;  /* 0x0000001d001a7223 */ /* 0x000fe200000000ff */
[----:B------:R-:W-:-:S03]  /*1470*/  MOV R2, R0 ;  /* 0x0000000000027202 */ /* 0x000fc60000000f00 */
[----:B------:R-:W-:-:S04]  /*1480*/  FFMA R28, -R31, R26, R0 ;  /* 0x0000001a1f1c7223 */ /* 0x000fc80000000100 */
[----:B------:R-:W-:Y:S01]  /*1490*/  FFMA R29, R29, R28, R26 ;  /* 0x0000001c1d1d7223 */ /* 0x000fe2000000001a */
[----:B-12---:R-:W-:Y:S06]  /*14a0*/  @!P0 BRA `(.L_x_25) ;  /* 0x0000000000108947 */ /* 0x006fec0003800000 */
[----:B------:R-:W-:Y:S02]  /*14b0*/  MOV R32, R31 ;  /* 0x0000001f00207202 */ /* 0x000fe40000000f00 */
[----:B------:R-:W-:-:S07]  /*14c0*/  MOV R26, 0x14e0 ;  /* 0x000014e0001a7802 */ /* 0x000fce0000000f00 */
[----:B0-----:R-:W-:Y:S05]  /*14d0*/  CALL.REL.NOINC `($__internal_0_$__cuda_sm3x_div_rn_noftz_f32_slowpath) ;  /* 0x00000038002c7944 */ /* 0x001fea0003c00000 */
[----:B------:R-:W-:-:S07]  /*14e0*/  MOV R29, R0 ;  /* 0x00000000001d7202 */ /* 0x000fce0000000f00 */
.L_x_25:
[----:B------:R-:W-:Y:S05]  /*14f0*/  BSYNC.RECONVERGENT B2 ;  /* 0x0000000000027941 */ /* 0x000fea0003800200 */
.L_x_24:
[----:B------:R1:W-:Y:S01]  /*1500*/  STG.E desc[UR6][R8.64+0x10], R29 ;  /* 0x0000101d08007986 */ /* 0x0003e2000c101906 */
[----:B------:R-:W-:Y:S01]  /*1510*/  IADD3 R0, P0, PT, R8, 0x20, RZ ;  /* 0x0000002008007810 */ /* 0x000fe20007f1e0ff */
[----:B------:R-:W-:Y:S01]  /*1520*/  IMAD R3, R22, 0x8, R3 ;  /* 0x0000000816037824 */ /* 0x000fe200078e0203 */
[----:B------:R-:W-:Y:S02]  /*1530*/  IADD3 R16, PT, PT, R16, 0x8, RZ ;  /* 0x0000000810107810 */ /* 0x000fe40007ffe0ff */
[----:B------:R-:W-:Y:S02]  /*1540*/  IADD3.X R27, PT, PT, RZ, R9, RZ, P0, !PT ;  /* 0x00000009ff1b7210 */ /* 0x000fe400007fe4ff */
[----:B------:R-:W-:Y:S02]  /*1550*/  ISETP.NE.AND P0, PT, R16, RZ, PT ;  /* 0x000000ff1000720c */ /* 0x000fe40003f05270 */
[C---:B------:R-:W-:Y:S02]  /*1560*/  LEA R15, R22.reuse, R15, 0x3 ;  /* 0x0000000f160f7211 */ /* 0x040fe400078e18ff */
[----:B------:R-:W-:-:S02]  /*1570*/  LEA R14, R22, R14, 0x3 ;  /* 0x0000000e160e7211 */ /* 0x000fc400078e18ff */
[C---:B------:R-:W-:Y:S02]  /*1580*/  LEA R13, R22.reuse, R13, 0x3 ;  /* 0x0000000d160d7211 */ /* 0x040fe400078e18ff */
[C---:B------:R-:W-:Y:S02]  /*1590*/  LEA R12, R22.reuse, R12, 0x3 ;  /* 0x0000000c160c7211 */ /* 0x040fe400078e18ff */
[C---:B------:R-:W-:Y:S02]  /*15a0*/  LEA R11, R22.reuse, R11, 0x3 ;  /* 0x0000000b160b7211 */ /* 0x040fe400078e18ff */
[C---:B------:R-:W-:Y:S02]  /*15b0*/  LEA R19, R22.reuse, R19, 0x3 ;  /* 0x0000001316137211 */ /* 0x040fe400078e18ff */
[----:B------:R-:W-:Y:S02]  /*15c0*/  IADD3 R17, PT, PT, R17, 0x8, RZ ;  /* 0x0000000811117810 */ /* 0x000fe40007ffe0ff */
[----:B------:R-:W-:-:S02]  /*15d0*/  LEA R10, R22, R10, 0x3 ;  /* 0x0000000a160a7211 */ /* 0x000fc400078e18ff */
[----:B0-----:R-:W-:Y:S02]  /*15e0*/  IADD3 R20, PT, PT, R20, 0x8, RZ ;  /* 0x0000000814147810 */ /* 0x001fe40007ffe0ff */
[----:B------:R-:W-:Y:S01]  /*15f0*/  IADD3 R18, PT, PT, R18, 0x8, RZ ;  /* 0x0000000812127810 */ /* 0x000fe20007ffe0ff */
[----:B-1----:R-:W-:Y:S06]  /*1600*/  @P0 BRA `(.L_x_26) ;  /* 0xfffffff400440947 */ /* 0x002fec000383ffff */
[----:B------:R-:W-:Y:S02]  /*1610*/  IADD3 R17, PT, PT, R17, 0x1, RZ ;  /* 0x0000000111117810 */ /* 0x000fe40007ffe0ff */
[----:B------:R-:W-:-:S07]  /*1620*/  IADD3 R20, PT, PT, R20, 0x1, RZ ;  /* 0x0000000114147810 */ /* 0x000fce0007ffe0ff */
.L_x_9:
[----:B------:R-:W0:Y:S02]  /*1630*/  LDCU UR8, c[0x0][0x39c] ;  /* 0x00007380ff0877ac */ /* 0x000e240008000800 */
[----:B0-----:R-:W-:-:S09]  /*1640*/  ULOP3.LUT UP0, UR4, UR8, 0x7, URZ, 0xc0, !UPT ;  /* 0x0000000708047892 */ /* 0x001fd2000f80c0ff */
[----:B------:R-:W-:Y:S05]  /*1650*/  BRA.U !UP0, `(.L_x_8) ;  /* 0x00000009088c7547 */ /* 0x000fea000b800000 */
[----:B------:R-:W-:Y:S02]  /*1660*/  UISETP.GE.U32.AND UP0, UPT, UR4, 0x4, UPT ;  /* 0x000000040400788c */ /* 0x000fe4000bf06070 */
[----:B------:R-:W-:-:S07]  /*1670*/  ULOP3.LUT UR5, UR8, 0x3, URZ, 0xc0, !UPT ;  /* 0x0000000308057892 */ /* 0x000fce000f8ec0ff */
[----:B------:R-:W-:Y:S05]  /*1680*/  BRA.U !UP0, `(.L_x_27) ;  /* 0x0000000508487547 */ /* 0x000fea000b800000 */
[----:B------:R-:W0:Y:S01]  /*1690*/  LDC.64 R10, c[0x0][0x380] ;  /* 0x0000e000ff0a7b82 */ /* 0x000e220000000a00 */
[----:B------:R-:W-:-:S05]  /*16a0*/  IADD3 R3, PT, PT, R17, UR8, R21 ;  /* 0x0000000811037c10 */ /* 0x000fca000fffe015 */
[----:B0-----:R-:W-:-:S05]  /*16b0*/  IMAD.WIDE R10, R3, 0x4, R10 ;  /* 0x00000004030a7825 */ /* 0x001fca00078e020a */
[----:B------:R-:W2:Y:S01]  /*16c0*/  LDG.E R7, desc[UR6][R10.64] ;  /* 0x000000060a077981 */ /* 0x000ea2000c1e1900 */
[----:B------:R-:W-:Y:S01]  /*16d0*/  IMAD R3, R22, R20, R22 ;  /* 0x0000001416037224 */ /* 0x000fe200078e0216 */
[----:B------:R-:W-:Y:S04]  /*16e0*/  BSSY.RECONVERGENT B2, `(.L_x_28) ;  /* 0x000000f000027945 */ /* 0x000fe80003800200 */
[----:B------:R-:W-:-:S04]  /*16f0*/  I2FP.F32.S32 R13, R3 ;  /* 0x00000003000d7245 */ /* 0x000fc80000201400 */
[----:B------:R-:W0:Y:S02]  /*1700*/  MUFU.RCP R0, R13 ;  /* 0x0000000d00007308 */ /* 0x000e240000001000 */
[----:B0-----:R-:W-:-:S04]  /*1710*/  FFMA R9, -R13, R0, 1 ;  /* 0x3f8000000d097423 */ /* 0x001fc80000000100 */
[----:B------:R-:W-:Y:S01]  /*1720*/  FFMA R9, R0, R9, R0 ;  /* 0x0000000900097223 */ /* 0x000fe20000000000 */
[----:B--2---:R-:W-:-:S04]  /*1730*/  FADD R8, R2, R7 ;  /* 0x0000000702087221 */ /* 0x004fc80000000000 */
[----:B------:R-:W0:Y:S01]  /*1740*/  FCHK P0, R8, R13 ;  /* 0x0000000d08007302 */ /* 0x000e220000000000 */
[----:B------:R-:W-:-:S04]  /*1750*/  FFMA R0, R8, R9, RZ ;  /* 0x0000000908007223 */ /* 0x000fc800000000ff */
[----:B------:R-:W-:-:S04]  /*1760*/  FFMA R2, -R13, R0, R8 ;  /* 0x000000000d027223 */ /* 0x000fc80000000108 */
[----:B------:R-:W-:Y:S01]  /*1770*/  FFMA R0, R9, R2, R0 ;  /* 0x0000000209007223 */ /* 0x000fe20000000000 */
[----:B0-----:R-:W-:Y:S06]  /*1780*/  @!P0 BRA `(.L_x_29) ;  /* 0x0000000000108947 */ /* 0x001fec0003800000 */
[----:B------:R-:W-:Y:S02]  /*1790*/  MOV R32, R13 ;  /* 0x0000000d00207202 */ /* 0x000fe40000000f00 */
[----:B------:R-:W-:Y:S02]  /*17a0*/  MOV R0, R8 ;  /* 0x0000000800007202 */ /* 0x000fe40000000f00 */
[----:B------:R-:W-:-:S07]  /*17b0*/  MOV R26, 0x17d0 ;  /* 0x000017d0001a7802 */ /* 0x000fce0000000f00 */
[----:B------:R-:W-:Y:S05]  /*17c0*/  CALL.REL.NOINC `($__internal_0_$__cuda_sm3x_div_rn_noftz_f32_slowpath) ;  /* 0x0000003400707944 */ /* 0x000fea0003c00000 */
.L_x_29:
[----:B------:R-:W-:Y:S05]  /*17d0*/  BSYNC.RECONVERGENT B2 ;  /* 0x0000000000027941 */ /* 0x000fea0003800200 */
.L_x_28:
[----:B------:R-:W-:-:S05]  /*17e0*/  IMAD.WIDE R6, R17, 0x4, R4 ;  /* 0x0000000411067825 */ /* 0x000fca00078e0204 */
[----:B------:R0:W-:Y:S04]  /*17f0*/  STG.E desc[UR6][R6.64], R0 ;  /* 0x0000000006007986 */ /* 0x0001e8000c101906 */
[----:B------:R-:W2:Y:S01]  /*1800*/  LDG.E R9, desc[UR6][R10.64+0x4] ;  /* 0x000004060a097981 */ /* 0x000ea2000c1e1900 */
[----:B------:R-:W-:Y:S01]  /*1810*/  IADD3 R2, PT, PT, R22, R3, RZ ;  /* 0x0000000316027210 */ /* 0x000fe20007ffe0ff */
        /* <DEDUP_REMOVED lines=9> */
[----:B0-----:R-:W-:Y:S01]  /*18b0*/  FFMA R0, R12, R8, R9 ;  /* 0x000000080c007223 */ /* 0x001fe20000000009 */
[----:B-1----:R-:W-:Y:S06]  /*18c0*/  @!P0 BRA `(.L_x_31) ;  /* 0x00000000000c8947 */ /* 0x002fec0003800000 */
[----:B------:R-:W-:Y:S02]  /*18d0*/  MOV R0, R3 ;  /* 0x0000000300007202 */ /* 0x000fe40000000f00 */
[----:B------:R-:W-:-:S07]  /*18e0*/  MOV R26, 0x1900 ;  /* 0x00001900001a7802 */ /* 0x000fce0000000f00 */
[----:B------:R-:W-:Y:S05]  /*18f0*/  CALL.REL.NOINC `($__internal_0_$__cuda_sm3x_div_rn_noftz_f32_slowpath) ;  /* 0x0000003400247944 */ /* 0x000fea0003c00000 */
.L_x_31:
[----:B------:R-:W-:Y:S05]  /*1900*/  BSYNC.RECONVERGENT B2 ;  /* 0x0000000000027941 */ /* 0x000fea0003800200 */
.L_x_30:
        /* <DEDUP_REMOVED lines=13> */
[----:B01----:R-:W-:Y:S06]  /*19e0*/  @!P0 BRA `(.L_x_33) ;  /* 0x0000000000108947 */ /* 0x003fec0003800000 */
[----:B------:R-:W-:Y:S02]  /*19f0*/  MOV R0, R3 ;  /* 0x0000000300007202 */ /* 0x000fe40000000f00 */
[----:B------:R-:W-:-:S07]  /*1a00*/  MOV R26, 0x1a20 ;  /* 0x00001a20001a7802 */ /* 0x000fce0000000f00 */
[----:B------:R-:W-:Y:S05]  /*1a10*/  CALL.REL.NOINC `($__internal_0_$__cuda_sm3x_div_rn_noftz_f32_slowpath) ;  /* 0x0000003000dc7944 */ /* 0x000fea0003c00000 */
[----:B------:R-:W-:-:S07]  /*1a20*/  MOV R9, R0 ;  /* 0x0000000000097202 */ /* 0x000fce0000000f00 */
.L_x_33:
[----:B------:R-:W-:Y:S05]  /*1a30*/  BSYNC.RECONVERGENT B2 ;  /* 0x0000000000027941 */ /* 0x000fea0003800200 */
.L_x_32:
[----:B------:R0:W-:Y:S04]  /*1a40*/  STG.E desc[UR6][R6.64+0x8], R9 ;  /* 0x0000080906007986 */ /* 0x0001e8000c101906 */
[----:B------:R-:W2:Y:S01]  /*1a50*/  LDG.E R0, desc[UR6][R10.64+0xc] ;  /* 0x00000c060a007981 */ /* 0x000ea2000c1e1900 */
[----:B------:R-:W-:Y:S01]  /*1a60*/  IADD3 R2, PT, PT, R22, R2, RZ ;  /* 0x0000000216027210 */ /* 0x000fe20007ffe0ff */
[----:B------:R-:W-:Y:S01]  /*1a70*/  BSSY.RECONVERGENT B2, `(.L_x_34) ;  /* 0x0000011000027945 */ /* 0x000fe20003800200 */
[----:B------:R-:W-:Y:S02]  /*1a80*/  IADD3 R20, PT, PT, R20, 0x4, RZ ;  /* 0x0000000414147810 */ /* 0x000fe40007ffe0ff */
        /* <DEDUP_REMOVED lines=9> */
[----:B------:R-:W-:Y:S01]  /*1b20*/  MOV R2, R0 ;  /* 0x0000000000027202 */ /* 0x000fe20000000f00 */
[----:B01----:R-:W-:Y:S06]  /*1b30*/  @!P0 BRA `(.L_x_35) ;  /* 0x0000000000108947 */ /* 0x003fec0003800000 */
[----:B------:R-:W-:Y:S01]  /*1b40*/  IMAD.MOV.U32 R32, RZ, RZ, R15 ;  /* 0x000000ffff207224 */ /* 0x000fe200078e000f */
[----:B------:R-:W-:-:S07]  /*1b50*/  MOV R26, 0x1b70 ;  /* 0x00001b70001a7802 */ /* 0x000fce0000000f00 */
[----:B------:R-:W-:Y:S05]  /*1b60*/  CALL.REL.NOINC `($__internal_0_$__cuda_sm3x_div_rn_noftz_f32_slowpath) ;  /* 0x0000003000887944 */ /* 0x000fea0003c00000 */
[----:B------:R-:W-:-:S07]  /*1b70*/  MOV R3, R0 ;  /* 0x0000000000037202 */ /* 0x000fce0000000f00 */
.L_x_35:
[----:B------:R-:W-:Y:S05]  /*1b80*/  BSYNC.RECONVERGENT B2 ;  /* 0x0000000000027941 */ /* 0x000fea0003800200 */
.L_x_34:
[----:B------:R0:W-:Y:S01]  /*1b90*/  STG.E desc[UR6][R6.64+0xc], R3 ;  /* 0x00000c0306007986 */ /* 0x0001e2000c101906 */
[----:B------:R-:W-:-:S07]  /*1ba0*/  IADD3 R17, PT, PT, R17, 0x4, RZ ;  /* 0x0000000411117810 */ /* 0x000fce0007ffe0ff */
.L_x_27:
[----:B------:R-:W-:-:S09]  /*1bb0*/  UISETP.NE.AND UP0, UPT, UR5, URZ, UPT ;  /* 0x000000ff0500728c */ /* 0x000fd2000bf05270 */
[----:B------:R-:W-:Y:S05]  /*1bc0*/  BRA.U !UP0, `(.L_x_8) ;  /* 0x0000000508307547 */ /* 0x000fea000b800000 */
[----:B------:R-:W-:-:S09]  /*1bd0*/  UISETP.NE.AND UP0, UPT, UR5, 0x1, UPT ;  /* 0x000000010500788c */ /* 0x000fd2000bf05270 */
[----:B------:R-:W-:Y:S05]  /*1be0*/  BRA.U !UP0, `(.L_x_36) ;  /* 0x0000000108b87547 */ /* 0x000fea000b800000 */
[----:B------:R-:W1:Y:S01]  /*1bf0*/  LDC.64 R8, c[0x0][0x380] ;  /* 0x0000e000ff087b82 */ /* 0x000e620000000a00 */
[----:B------:R-:W0:Y:S02]  /*1c00*/  LDCU UR4, c[0x0][0x39c] ;  /* 0x00007380ff0477ac */ /* 0x000e240008000800 */
[----:B0-----:R-:W-:-:S05]  /*1c10*/  IADD3 R3, PT, PT, R17, UR4, R21 ;  /* 0x0000000411037c10 */ /* 0x001fca000fffe015 */
[----:B-1----:R-:W-:-:S05]  /*1c20*/  IMAD.WIDE R8, R3, 0x4, R8 ;  /* 0x0000000403087825 */ /* 0x002fca00078e0208 */
        /* <DEDUP_REMOVED lines=17> */
[----:B------:R-:W-:-:S07]  /*1d40*/  MOV R11, R0 ;  /* 0x00000000000b7202 */ /* 0x000fce0000000f00 */
.L_x_38:
[----:B------:R-:W-:Y:S05]  /*1d50*/  BSYNC.RECONVERGENT B2 ;  /* 0x0000000000027941 */ /* 0x000fea0003800200 */
.L_x_37:
[----:B------:R-:W-:-:S05]  /*1d60*/  IMAD.WIDE R6, R17, 0x4, R4 ;  /* 0x0000000411067825 */ /* 0x000fca00078e0204 */
        /* <DEDUP_REMOVED lines=16> */
[----:B------:R-:W-:-:S07]  /*1e70*/  MOV R26, 0x1e90 ;  /* 0x00001e90001a7802 */ /* 0x000fce0000000f00 */
[----:B------:R-:W-:Y:S05]  /*1e80*/  CALL.REL.NOINC `($__internal_0_$__cuda_sm3x_div_rn_noftz_f32_slowpath) ;  /* 0x0000002c00c07944 */ /* 0x000fea0003c00000 */
[----:B------:R-:W-:-:S07]  /*1e90*/  MOV R3, R0 ;  /* 0x0000000000037202 */ /* 0x000fce0000000f00 */
.L_x_40:
[----:B------:R-:W-:Y:S05]  /*1ea0*/  BSYNC.RECONVERGENT B2 ;  /* 0x0000000000027941 */ /* 0x000fea0003800200 */
.L_x_39:
[----:B------:R1:W-:Y:S01]  /*1eb0*/  STG.E desc[UR6][R6.64+0x4], R3 ;  /* 0x0000040306007986 */ /* 0x0003e2000c101906 */
[----:B------:R-:W-:-:S07]  /*1ec0*/  IADD3 R17, PT, PT, R17, 0x2, RZ ;  /* 0x0000000211117810 */ /* 0x000fce0007ffe0ff */
.L_x_36:
[----:B------:R-:W2:Y:S02]  /*1ed0*/  LDCU UR5, c[0x0][0x39c] ;  /* 0x00007380ff0577ac */ /* 0x000ea40008000800 */
[----:B--2---:R-:W-:-:S04]  /*1ee0*/  ULOP3.LUT UR4, UR5, 0x1, URZ, 0xc0, !UPT ;  /* 0x0000000105047892 */ /* 0x004fc8000f8ec0ff */
[----:B------:R-:W-:-:S09]  /*1ef0*/  UISETP.NE.U32.AND UP0, UPT, UR4, 0x1, UPT ;  /* 0x000000010400788c */ /* 0x000fd2000bf05070 */
[----:B------:R-:W-:Y:S05]  /*1f00*/  BRA.U UP0, `(.L_x_8) ;  /* 0x0000000100607547 */ /* 0x000fea000b800000 */
[----:B01----:R-:W0:Y:S01]  /*1f10*/  LDC.64 R6, c[0x0][0x380] ;  /* 0x0000e000ff067b82 */ /* 0x003e220000000a00 */
[----:B------:R-:W-:-:S05]  /*1f20*/  IADD3 R3, PT, PT, R17, UR5, R21 ;  /* 0x0000000511037c10 */ /* 0x000fca000fffe015 */
[----:B0-----:R-:W-:-:S06]  /*1f30*/  IMAD.WIDE R6, R3, 0x4, R6 ;  /* 0x0000000403067825 */ /* 0x001fcc00078e0206 */
[----:B------:R-:W2:Y:S01]  /*1f40*/  LDG.E R7, desc[UR6][R6.64] ;  /* 0x0000000606077981 */ /* 0x000ea2000c1e1900 */
[----:B------:R-:W-:Y:S01]  /*1f50*/  IMAD R32, R22, R20, R22 ;  /* 0x0000001416207224 */ /* 0x000fe200078e0216 */
[----:B------:R-:W-:Y:S01]  /*1f60*/  BSSY.RECONVERGENT B2, `(.L_x_41) ;  /* 0x0000010000027945 */ /* 0x000fe20003800200 */
[----:B------:R-:W-:-:S03]  /*1f70*/  IADD3 R20, PT, PT, R20, 0x1, RZ ;  /* 0x0000000114147810 */ /* 0x000fc60007ffe0ff */
        /* <DEDUP_REMOVED lines=9> */
[----:B------:R-:W-:Y:S01]  /*2010*/  MOV R2, R0 ;  /* 0x0000000000027202 */ /* 0x000fe20000000f00 */
[----:B0-----:R-:W-:Y:S06]  /*2020*/  @!P0 BRA `(.L_x_42) ;  /* 0x00000000000c8947 */ /* 0x001fec0003800000 */
[----:B------:R-:W-:-:S07]  /*2030*/  MOV R26, 0x2050 ;  /* 0x00002050001a7802 */ /* 0x000fce0000000f00 */
[----:B------:R-:W-:Y:S05]  /*2040*/  CALL.REL.NOINC `($__internal_0_$__cuda_sm3x_div_rn_noftz_f32_slowpath) ;  /* 0x0000002c00507944 */ /* 0x000fea0003c00000 */
[----:B------:R-:W-:-:S07]  /*2050*/  MOV R3, R0 ;  /* 0x0000000000037202 */ /* 0x000fce0000000f00 */
.L_x_42:
[----:B------:R-:W-:Y:S05]  /*2060*/  BSYNC.RECONVERGENT B2 ;  /* 0x0000000000027941 */ /* 0x000fea0003800200 */
.L_x_41:
[----:B------:R-:W-:-:S05]  /*2070*/  IMAD.WIDE R6, R17, 0x4, R4 ;  /* 0x0000000411067825 */ /* 0x000fca00078e0204 */
[----:B------:R2:W-:Y:S02]  /*2080*/  STG.E desc[UR6][R6.64], R3 ;  /* 0x0000000306007986 */ /* 0x0005e4000c101906 */
.L_x_8:
[----:B------:R-:W0:Y:S08]  /*2090*/  LDC R9, c[0x0][0x390] ;  /* 0x0000e400ff097b82 */ /* 0x000e300000000800 */
[----:B------:R-:W0:Y:S02]  /*20a0*/  LDC R8, c[0x0][0x39c] ;  /* 0x0000e700ff087b82 */ /* 0x000e240000000800 */
[----:B012---:R-:W-:-:S04]  /*20b0*/  IADD3 R3, PT, PT, -R8, R9, RZ ;  /* 0x0000000908037210 */ /* 0x007fc80007ffe1ff */
[----:B------:R-:W-:-:S13]  /*20c0*/  ISETP.GE.AND P0, PT, R23, R3, PT ;  /* 0x000000031700720c */ /* 0x000fda0003f06270 */
[----:B------:R-:W-:Y:S05]  /*20d0*/  @P0 BRA `(.L_x_43) ;  /* 0x0000001400840947 */ /* 0x000fea0003800000 */
[----:B------:R-:W-:-:S04]  /*20e0*/  SHF.L.U32 R8, R8, 0x1, RZ ;  /* 0x0000000108087819 */ /* 0x000fc800000006ff */
[----:B------:R-:W-:Y:S02]  /*20f0*/  IADD3 R0, PT, PT, -R8, -0x2, R9 ;  /* 0xfffffffe08007810 */ /* 0x000fe40007ffe109 */
[----:B------:R-:W-:Y:S02]  /*2100*/  LOP3.LUT R10, RZ, R8, RZ, 0x33, !PT ;  /* 0x00000008ff0a7212 */ /* 0x000fe400078e33ff */
[----:B------:R-:W-:Y:S02]  /*2110*/  ISETP.GE.U32.AND P0, PT, R0, 0x7, PT ;  /* 0x000000070000780c */ /* 0x000fe40003f06070 */
[----:B------:R-:W-:-:S11]  /*2120*/  IADD3 R9, PT, PT, R10, R9, RZ ;  /* 0x000000090a097210 */ /* 0x000fd60007ffe0ff */
[----:B------:R-:W-:Y:S05]  /*2130*/  @!P0 BRA `(.L_x_44) ;  /* 0x0000000800bc8947 */ /* 0x000fea0003800000 */
[----:B------:R-:W0:Y:S01]  /*2140*/  LDC R6, c[0x0][0x39c] ;  /* 0x0000e700ff067b82 */ /* 0x000e220000000800 */
[----:B------:R-:W-:Y:S02]  /*2150*/  LOP3.LUT R7, R9, 0xfffffff8, RZ, 0xc0, !PT ;  /* 0xfffffff809077812 */ /* 0x000fe400078ec0ff */
[----:B------:R-:W-:Y:S02]  /*2160*/  IADD3 R8, PT, PT, R21, 0x1, R8 ;  /* 0x0000000115087810 */ /* 0x000fe40007ffe008 */
[----:B------:R-:W-:-:S07]  /*2170*/  IADD3 R7, PT, PT, -R7, RZ, RZ ;  /* 0x000000ff07077210 */ /* 0x000fce0007ffe1ff */
.L_x_61:
[----:B------:R-:W1:Y:S01]  /*2180*/  LDC.64 R16, c[0x0][0x380] ;  /* 0x0000e000ff107b82 */ /* 0x000e620000000a00 */
[----:B------:R-:W-:-:S07]  /*2190*/  IMAD R11, R22, R20, RZ ;  /* 0x00000014160b7224 */ /* 0x000fce00078e02ff */
[----:B------:R-:W2:Y:S01]  /*21a0*/  LDC.64 R4, c[0x0][0x388] ;  /* 0x0000e200ff047b82 */ /* 0x000ea20000000a00 */
[----:B-1----:R-:W-:-:S03]  /*21b0*/  IMAD.WIDE R16, R8, 0x4, R16 ;  /* 0x0000000408107825 */ /* 0x002fc600078e0210 */
[----:B------:R-:W-:Y:S02]  /*21c0*/  IADD3 R14, P0, PT, R16, 0x10, RZ ;  /* 0x00000010100e7810 */ /* 0x000fe40007f1e0ff */
[----:B------:R-:W3:Y:S02]  /*21d0*/  LDG.E R13, desc[UR6][R16.64] ;  /* 0x00000006100d7981 */ /* 0x000ee4000c1e1900 */
[----:B------:R-:W-:-:S03]  /*21e0*/  IADD3.X R15, PT, PT, RZ, R17, RZ, P0, !PT ;  /* 0x00000011ff0f7210 */ /* 0x000fc600007fe4ff */
[----:B------:R-:W-:-:S05]  /*21f0*/  IMAD.WIDE R14, R10, 0x4, R14 ;  /* 0x000000040a0e7825 */ /* 0x000fca00078e020e */
[----:B------:R-:W4:Y:S01]  /*2200*/  LDG.E R19, desc[UR6][R14.64+-0x10] ;  /* 0xfffff0060e137981 */ /* 0x000f22000c1e1900 */
[----:B------:R-:W-:-:S04]  /*2210*/  I2FP.F32.S32 R11, R11 ;  /* 0x0000000b000b7245 */ /* 0x000fc80000201400 */
[----:B------:R-:W1:Y:S01]  /*2220*/  MUFU.RCP R0, R11 ;  /* 0x0000000b00007308 */ /* 0x000e620000001000 */
[----:B--2---:R-:W-:Y:S01]  /*2230*/  IMAD.WIDE R4, R21, 0x4, R4 ;  /* 0x0000000415047825 */ /* 0x004fe200078e0204 */
[----:B------:R-:W-:Y:S03]  /*2240*/  BSSY.RECONVERGENT B2, `(.L_x_45) ;  /* 0x000000f000027945 */ /* 0x000fe60003800200 */
[----:B---3--:R-:W-:Y:S01]  /*2250*/  FADD R2, R13, R2 ;  /* 0x000000020d027221 */ /* 0x008fe20000000000 */
[----:B-1----:R-:W-:-:S03]  /*2260*/  FFMA R13, -R11, R0, 1 ;  /* 0x3f8000000b0d7423 */ /* 0x002fc60000000100 */
[----:B----4-:R-:W-:-:S04]  /*2270*/  FADD R2, R2, -R19 ;  /* 0x8000001302027221 */ /* 0x010fc80000000000 */
[----:B------:R-:W1:Y:S01]  /*2280*/  FCHK P0, R2, R11 ;  /* 0x0000000b02007302 */ /* 0x000e620000000000 */
[----:B------:R-:W-:-:S04]  /*2290*/  FFMA R19, R0, R13, R0 ;  /* 0x0000000d00137223 */ /* 0x000fc80000000000 */
[----:B------:R-:W-:-:S04]  /*22a0*/  FFMA R0, R2, R19, RZ ;  /* 0x0000001302007223 */ /* 0x000fc800000000ff */
[----:B------:R-:W-:Y:S01]  /*22b0*/  FFMA R18, -R11, R0, R2 ;  /* 0x000000000b127223 */ /* 0x000fe20000000102 */
[----:B------:R-:W-:-:S04]  /*22c0*/  IMAD.WIDE R12, R23, 0x4, R4 ;  /* 0x00000004170c7825 */ /* 0x000fc800078e0204 */
[----:B------:R-:W-:Y:S01]  /*22d0*/  FFMA R0, R19, R18, R0 ;  /* 0x0000001213007223 */ /* 0x000fe20000000000 */
[----:B-1----:R-:W-:Y:S06]  /*22e0*/  @!P0 BRA `(.L_x_46) ;  /* 0x0000000000108947 */ /* 0x002fec0003800000 */
[----:B------:R-:W-:Y:S02]  /*22f0*/  MOV R0, R2 ;  /* 0x0000000200007202 */ /* 0x000fe40000000f00 */
[----:B------:R-:W-:Y:S02]  /*2300*/  MOV R32, R11 ;  /* 0x0000000b00207202 */ /* 0x000fe40000000f00 */
[----:B------:R-:W-:-:S07]  /*2310*/  MOV R26, 0x2330 ;  /* 0x00002330001a7802 */ /* 0x000fce0000000f00 */
[----:B0-----:R-:W-:Y:S05]  /*2320*/  CALL.REL.NOINC `($__internal_0_$__cuda_sm3x_div_rn_noftz_f32_slowpath) ;  /* 0x0000002800987944 */ /* 0x001fea0003c00000 */
.L_x_46:
[----:B------:R-:W-:Y:S05]  /*2330*/  BSYNC.RECONVERGENT B2 ;  /* 0x0000000000027941 */ /* 0x000fea0003800200 */
.L_x_45:
[----:B------:R1:W-:Y:S04]  /*2340*/  STG.E desc[UR6][R12.64], R0 ;  /* 0x000000000c007986 */ /* 0x0003e8000c101906 */
[----:B------:R-:W2:Y:S04]  /*2350*/  LDG.E R19, desc[UR6][R16.64+0x4] ;  /* 0x0000040610137981 */ /* 0x000ea8000c1e1900 */
[----:B------:R-:W3:Y:S01]  /*2360*/  LDG.E R27, desc[UR6][R14.64+-0xc] ;  /* 0xfffff4060e1b7981 */ /* 0x000ee2000c1e1900 */
[----:B------:R-:W4:Y:S01]  /*2370*/  MUFU.RCP R18, R11 ;  /* 0x0000000b00127308 */ /* 0x000f220000001000 */
[----:B------:R-:W-:Y:S01]  /*2380*/  BSSY.RECONVERGENT B2, `(.L_x_47) ;  /* 0x000000e000027945 */ /* 0x000fe20003800200 */
[----:B--2---:R-:W-:Y:S01]  /*2390*/  FADD R2, R2, R19 ;  /* 0x0000001302027221 */ /* 0x004fe20000000000 */
[----:B----4-:R-:W-:-:S03]  /*23a0*/  FFMA R19, -R11, R18, 1 ;  /* 0x3f8000000b137423 */ /* 0x010fc60000000112 */
[----:B---3--:R-:W-:Y:S01]  /*23b0*/  FADD R2, R2, -R27 ;  /* 0x8000001b02027221 */ /* 0x008fe20000000000 */
[----:B------:R-:W-:-:S03]  /*23c0*/  FFMA R19, R18, R19, R18 ;  /* 0x0000001312137223 */ /* 0x000fc60000000012 */
        /* <DEDUP_REMOVED lines=9> */
.L_x_48:
[----:B------:R-:W-:Y:S05]  /*2460*/  BSYNC.RECONVERGENT B2 ;  /* 0x0000000000027941 */ /* 0x000fea0003800200 */
.L_x_47:
        /* <DEDUP_REMOVED lines=14> */
[----:B------:R-:W-:Y:S01]  /*2550*/  IMAD.MOV.U32 R0, RZ, RZ, R2 ;  /* 0x000000ffff007224 */ /* 0x000fe200078e0002 */
[----:B------:R-:W-:Y:S02]  /*2560*/  MOV R32, R11 ;  /* 0x0000000b00207202 */ /* 0x000fe40000000f00 */
[----:B------:R-:W-:-:S07]  /*2570*/  MOV R26, 0x2590 ;  /* 0x00002590001a7802 */ /* 0x000fce0000000f00 */
[----:B0-----:R-:W-:Y:S05]  /*2580*/  CALL.REL.NOINC `($__internal_0_$__cuda_sm3x_div_rn_noftz_f32_slowpath) ;  /* 0x0000002800007944 */ /* 0x001fea0003c00000 */
.L_x_50:
[----:B------:R-:W-:Y:S05]  /*2590*/  BSYNC.RECONVERGENT B2 ;  /* 0x0000000000027941 */ /* 0x000fea0003800200 */
.L_x_49:
        /* <DEDUP_REMOVED lines=18> */
.L_x_52:
[----:B------:R-:W-:Y:S05]  /*26c0*/  BSYNC.RECONVERGENT B2 ;  /* 0x0000000000027941 */ /* 0x000fea0003800200 */
.L_x_51:
        /* <DEDUP_REMOVED lines=18> */
.L_x_54:
[----:B------:R-:W-:Y:S05]  /*27f0*/  BSYNC.RECONVERGENT B2 ;  /* 0x0000000000027941 */ /* 0x000fea0003800200 */
.L_x_53:
        /* <DEDUP_REMOVED lines=18> */
.L_x_56:
[----:B------:R-:W-:Y:S05]  /*2920*/  BSYNC.RECONVERGENT B2 ;  /* 0x0000000000027941 */ /* 0x000fea0003800200 */
.L_x_55:
        /* <DEDUP_REMOVED lines=19> */
.L_x_58:
[----:B------:R-:W-:Y:S05]  /*2a60*/  BSYNC.RECONVERGENT B2 ;  /* 0x0000000000027941 */ /* 0x000fea0003800200 */
.L_x_57:
[----:B------:R1:W-:Y:S04]  /*2a70*/  STG.E desc[UR6][R12.64+0x18], R19 ;  /* 0x000018130c007986 */ /* 0x0003e8000c101906 */
[----:B------:R-:W2:Y:S04]  /*2a80*/  LDG.E R17, desc[UR6][R16.64+0x1c] ;  /* 0x00001c0610117981 */ /* 0x000ea8000c1e1900 */
[----:B------:R-:W3:Y:S01]  /*2a90*/  LDG.E R15, desc[UR6][R14.64+0xc] ;  /* 0x00000c060e0f7981 */ /* 0x000ee2000c1e1900 */
[----:B------:R-:W4:Y:S01]  /*2aa0*/  MUFU.RCP R0, R11 ;  /* 0x0000000b00007308 */ /* 0x000f220000001000 */
[----:B------:R-:W-:Y:S01]  /*2ab0*/  BSSY.RECONVERGENT B2, `(.L_x_59) ;  /* 0x000000f000027945 */ /* 0x000fe20003800200 */
[----:B----4-:R-:W-:-:S04]  /*2ac0*/  FFMA R27, -R11, R0, 1 ;  /* 0x3f8000000b1b7423 */ /* 0x010fc80000000100 */
[----:B------:R-:W-:Y:S01]  /*2ad0*/  FFMA R0, R0, R27, R0 ;  /* 0x0000001b00007223 */ /* 0x000fe20000000000 */
[----:B--2---:R-:W-:-:S04]  /*2ae0*/  FADD R2, R2, R17 ;  /* 0x0000001102027221 */ /* 0x004fc80000000000 */
[----:B---3--:R-:W-:-:S04]  /*2af0*/  FADD R26, R2, -R15 ;  /* 0x8000000f021a7221 */ /* 0x008fc80000000000 */
[----:B------:R-:W2:Y:S01]  /*2b00*/  FCHK P0, R26, R11 ;  /* 0x0000000b1a007302 */ /* 0x000ea20000000000 */
[-C--:B------:R-:W-:Y:S01]  /*2b10*/  FFMA R18, R0, R26.reuse, RZ ;  /* 0x0000001a00127223 */ /* 0x080fe200000000ff */
[----:B------:R-:W-:-:S03]  /*2b20*/  MOV R2, R26 ;  /* 0x0000001a00027202 */ /* 0x000fc60000000f00 */
[----:B------:R-:W-:-:S04]  /*2b30*/  FFMA R27, -R11, R18, R26 ;  /* 0x000000120b1b7223 */ /* 0x000fc8000000011a */
[----:B------:R-:W-:Y:S01]  /*2b40*/  FFMA R0, R0, R27, R18 ;  /* 0x0000001b00007223 */ /* 0x000fe20000000012 */
[----:B-12---:R-:W-:Y:S06]  /*2b50*/  @!P0 BRA `(.L_x_60) ;  /* 0x0000000000108947 */ /* 0x006fec0003800000 */
[----:B------:R-:W-:Y:S02]  /*2b60*/  MOV R0, R26 ;  /* 0x0000001a00007202 */ /* 0x000fe40000000f00 */
[----:B------:R-:W-:Y:S02]  /*2b70*/  MOV R32, R11 ;  /* 0x0000000b00207202 */ /* 0x000fe40000000f00 */
[----:B------:R-:W-:-:S07]  /*2b80*/  MOV R26, 0x2ba0 ;  /* 0x00002ba0001a7802 */ /* 0x000fce0000000f00 */
[----:B0-----:R-:W-:Y:S05]  /*2b90*/  CALL.REL.NOINC `($__internal_0_$__cuda_sm3x_div_rn_noftz_f32_slowpath) ;  /* 0x00000020007c7944 */ /* 0x001fea0003c00000 */
.L_x_60:
[----:B------:R-:W-:Y:S05]  /*2ba0*/  BSYNC.RECONVERGENT B2 ;  /* 0x0000000000027941 */ /* 0x000fea0003800200 */
.L_x_59:
[----:B------:R1:W-:Y:S01]  /*2bb0*/  STG.E desc[UR6][R12.64+0x1c], R0 ;  /* 0x00001c000c007986 */ /* 0x0003e2000c101906 */
[----:B------:R-:W-:Y:S02]  /*2bc0*/  IADD3 R7, PT, PT, R7, 0x8, RZ ;  /* 0x0000000807077810 */ /* 0x000fe40007ffe0ff */
[----:B------:R-:W-:Y:S02]  /*2bd0*/  IADD3 R23, PT, PT, R23, 0x8, RZ ;  /* 0x0000000817177810 */ /* 0x000fe40007ffe0ff */
[----:B------:R-:W-:Y:S02]  /*2be0*/  ISETP.NE.AND P0, PT, R7, RZ, PT ;  /* 0x000000ff0700720c */ /* 0x000fe40003f05270 */
[----:B------:R-:W-:Y:S02]  /*2bf0*/  IADD3 R8, PT, PT, R8, 0x8, RZ ;  /* 0x0000000808087810 */ /* 0x000fe40007ffe0ff */
[----:B0-----:R-:W-:-:S09]  /*2c00*/  IADD3 R6, PT, PT, R6, 0x8, RZ ;  /* 0x0000000806067810 */ /* 0x001fd20007ffe0ff */
[----:B-1----:R-:W-:Y:S05]  /*2c10*/  @P0 BRA `(.L_x_61) ;  /* 0xfffffff400580947 */ /* 0x002fea000383ffff */
[----:B------:R-:W-:-:S07]  /*2c20*/  IADD3 R23, PT, PT, R6, 0x1, RZ ;  /* 0x0000000106177810 */ /* 0x000fce0007ffe0ff */
.L_x_44:
[----:B------:R-:W-:-:S13]  /*2c30*/  LOP3.LUT P0, R0, R9, 0x7, RZ, 0xc0, !PT ;  /* 0x0000000709007812 */ /* 0x000fda000780c0ff */
[----:B------:R-:W-:Y:S05]  /*2c40*/  @!P0 BRA `(.L_x_43) ;  /* 0x0000000800a88947 */ /* 0x000fea0003800000 */
[----:B------:R-:W-:Y:S01]  /*2c50*/  ISETP.GE.U32.AND P0, PT, R0, 0x4, PT ;  /* 0x000000040000780c */ /* 0x000fe20003f06070 */
[----:B------:R-:W-:Y:S01]  /*2c60*/  IMAD R7, R22, R20, RZ ;  /* 0x0000001416077224 */ /* 0x000fe200078e02ff */
[----:B------:R-:W-:-:S04]  /*2c70*/  LOP3.LUT R6, R9, 0x3, RZ, 0xc0, !PT ;  /* 0x0000000309067812 */ /* 0x000fc800078ec0ff */
[----:B------:R-:W-:-:S07]  /*2c80*/  I2FP.F32.S32 R7, R7 ;  /* 0x0000000700077245 */ /* 0x000fce0000201400 */
[----:B------:R-:W-:Y:S05]  /*2c90*/  @!P0 BRA `(.L_x_62) ;  /* 0x0000000400548947 */ /* 0x000fea0003800000 */
[----:B------:R-:W0:Y:S01]  /*2ca0*/  LDC.64 R16, c[0x0][0x380] ;  /* 0x0000e000ff107b82 */ /* 0x000e220000000a00 */
[----:B------:R-:W1:Y:S02]  /*2cb0*/  LDCU UR4, c[0x0][0x39c] ;  /* 0x00007380ff0477ac */ /* 0x000e640008000800 */
[----:B-1----:R-:W-:-:S05]  /*2cc0*/  IADD3 R11, PT, PT, R23, UR4, R21 ;  /* 0x00000004170b7c10 */ /* 0x002fca000fffe015 */
[----:B0-----:R-:W-:-:S05]  /*2cd0*/  IMAD.WIDE R16, R11, 0x4, R16 ;  /* 0x000000040b107825 */ /* 0x001fca00078e0210 */
[----:B------:R-:W2:Y:S01]  /*2ce0*/  LDG.E R11, desc[UR6][R16.64] ;  /* 0x00000006100b7981 */ /* 0x000ea2000c1e1900 */
[----:B------:R-:W-:-:S05]  /*2cf0*/  IMAD.WIDE R14, R10, 0x4, R16 ;  /* 0x000000040a0e7825 */ /* 0x000fca00078e0210 */
[----:B------:R-:W3:Y:S01]  /*2d00*/  LDG.E R13, desc[UR6][R14.64] ;  /* 0x000000060e0d7981 */ /* 0x000ee2000c1e1900 */
[----:B------:R-:W0:Y:S01]  /*2d10*/  MUFU.RCP R0, R7 ;  /* 0x0000000700007308 */ /* 0x000e220000001000 */
[----:B------:R-:W-:Y:S01]  /*2d20*/  BSSY.RECONVERGENT B2, `(.L_x_63) ;  /* 0x000000e000027945 */ /* 0x000fe20003800200 */
[----:B--2---:R-:W-:Y:S01]  /*2d30*/  FADD R2, R2, R11 ;  /* 0x0000000b02027221 */ /* 0x004fe20000000000 */
[----:B0-----:R-:W-:-:S03]  /*2d40*/  FFMA R11, -R7, R0, 1 ;  /* 0x3f800000070b7423 */ /* 0x001fc60000000100 */
[----:B---3--:R-:W-:-:S04]  /*2d50*/  FADD R2, R2, -R13 ;  /* 0x8000000d02027221 */ /* 0x008fc80000000000 */
[----:B------:R-:W0:Y:S01]  /*2d60*/  FCHK P0, R2, R7 ;  /* 0x0000000702007302 */ /* 0x000e220000000000 */
[----:B------:R-:W-:-:S04]  /*2d70*/  FFMA R11, R0, R11, R0 ;  /* 0x0000000b000b7223 */ /* 0x000fc80000000000 */
        /* <DEDUP_REMOVED lines=8> */
.L_x_64:
[----:B------:R-:W-:Y:S05]  /*2e00*/  BSYNC.RECONVERGENT B2 ;  /* 0x0000000000027941 */ /* 0x000fea0003800200 */
.L_x_63:
[----:B------:R-:W-:-:S05]  /*2e10*/  IMAD.WIDE R12, R23, 0x4, R4 ;  /* 0x00000004170c7825 */ /* 0x000fca00078e0204 */
[----:B------:R0:W-:Y:S04]  /*2e20*/  STG.E desc[UR6][R12.64], R0 ;  /* 0x000000000c007986 */ /* 0x0001e8000c101906 */
[----:B------:R-:W2:Y:S04]  /*2e30*/  LDG.E R11, desc[UR6][R16.64+0x4] ;  /* 0x00000406100b7981 */ /* 0x000ea8000c1e1900 */
[----:B------:R-:W3:Y:S01]  /*2e40*/  LDG.E R19, desc[UR6][R14.64+0x4] ;  /* 0x000004060e137981 */ /* 0x000ee2000c1e1900 */
[----:B------:R-:W1:Y:S01]  /*2e50*/  MUFU.RCP R8, R7 ;  /* 0x0000000700087308 */ /* 0x000e620000001000 */
[----:B------:R-:W-:Y:S01]  /*2e60*/  BSSY.RECONVERGENT B2, `(.L_x_65) ;  /* 0x000000e000027945 */ /* 0x000fe20003800200 */
[----:B--2---:R-:W-:Y:S01]  /*2e70*/  FADD R2, R2, R11 ;  /* 0x0000000b02027221 */ /* 0x004fe20000000000 */
[----:B-1----:R-:W-:-:S03]  /*2e80*/  FFMA R11, -R7, R8, 1 ;  /* 0x3f800000070b7423 */ /* 0x002fc60000000108 */
[----:B---3--:R-:W-:Y:S01]  /*2e90*/  FADD R2, R2, -R19 ;  /* 0x8000001302027221 */ /* 0x008fe20000000000 */
[----:B------:R-:W-:-:S03]  /*2ea0*/  FFMA R11, R8, R11, R8 ;  /* 0x0000000b080b7223 */ /* 0x000fc60000000008 */
[----:B------:R-:W1:Y:S01]  /*2eb0*/  FCHK P0, R2, R7 ;  /* 0x0000000702007302 */ /* 0x000e620000000000 */
[----:B------:R-:W-:-:S04]  /*2ec0*/  FFMA R8, R11, R2, RZ ;  /* 0x000000020b087223 */ /* 0x000fc800000000ff */
[----:B------:R-:W-:-:S04]  /*2ed0*/  FFMA R19, -R7, R8, R2 ;  /* 0x0000000807137223 */ /* 0x000fc80000000102 */
[----:B0-----:R-:W-:Y:S01]  /*2ee0*/  FFMA R0, R11, R19, R8 ;  /* 0x000000130b007223 */ /* 0x001fe20000000008 */
[----:B-1----:R-:W-:Y:S06]  /*2ef0*/  @!P0 BRA `(.L_x_66) ;  /* 0x0000000000108947 */ /* 0x002fec0003800000 */
[----:B------:R-:W-:Y:S02]  /*2f00*/  MOV R0, R2 ;  /* 0x0000000200007202 */ /* 0x000fe40000000f00 */
[----:B------:R-:W-:Y:S02]  /*2f10*/  MOV R32, R7 ;  /* 0x0000000700207202 */ /* 0x000fe40000000f00 */
[----:B------:R-:W-:-:S07]  /*2f20*/  MOV R26, 0x2f40 ;  /* 0x00002f40001a7802 */ /* 0x000fce0000000f00 */
[----:B------:R-:W-:Y:S05]  /*2f30*/  CALL.REL.NOINC `($__internal_0_$__cuda_sm3x_div_rn_noftz_f32_slowpath) ;  /* 0x0000001c00947944 */ /* 0x000fea0003c00000 */
.L_x_66:
[----:B------:R-:W-:Y:S05]  /*2f40*/  BSYNC.RECONVERGENT B2 ;  /* 0x0000000000027941 */ /* 0x000fea0003800200 */
.L_x_65:
        /* <DEDUP_REMOVED lines=12> */
[----:B------:R-:W-:Y:S01]  /*3010*/  FFMA R11, R11, R19, R8 ;  /* 0x000000130b0b7223 */ /* 0x000fe20000000008 */
[----:B01----:R-:W-:Y:S06]  /*3020*/  @!P0 BRA `(.L_x_68) ;  /* 0x0000000000148947 */ /* 0x003fec0003800000 */
[----:B------:R-:W-:Y:S01]  /*3030*/  IMAD.MOV.U32 R0, RZ, RZ, R2 ;  /* 0x000000ffff007224 */ /* 0x000fe200078e0002 */
[----:B------:R-:W-:Y:S02]  /*3040*/  MOV R32, R7 ;  /* 0x0000000700207202 */ /* 0x000fe40000000f00 */
[----:B------:R-:W-:-:S07]  /*3050*/  MOV R26, 0x3070 ;  /* 0x00003070001a7802 */ /* 0x000fce0000000f00 */
[----:B------:R-:W-:Y:S05]  /*3060*/  CALL.REL.NOINC `($__internal_0_$__cuda_sm3x_div_rn_noftz_f32_slowpath) ;  /* 0x0000001c00487944 */ /* 0x000fea0003c00000 */
[----:B------:R-:W-:-:S07]  /*3070*/  MOV R11, R0 ;  /* 0x00000000000b7202 */ /* 0x000fce0000000f00 */
.L_x_68:
[----:B------:R-:W-:Y:S05]  /*3080*/  BSYNC.RECONVERGENT B2 ;  /* 0x0000000000027941 */ /* 0x000fea0003800200 */
.L_x_67:
[----:B------:R0:W-:Y:S04]  /*3090*/  STG.E desc[UR6][R12.64+0x8], R11 ;  /* 0x0000080b0c007986 */ /* 0x0001e8000c101906 */
[----:B------:R-:W2:Y:S04]  /*30a0*/  LDG.E R17, desc[UR6][R16.64+0xc] ;  /* 0x00000c0610117981 */ /* 0x000ea8000c1e1900 */
[----:B------:R-:W3:Y:S01]  /*30b0*/  LDG.E R15, desc[UR6][R14.64+0xc] ;  /* 0x00000c060e0f7981 */ /* 0x000ee2000c1e1900 */
[----:B------:R-:W1:Y:S01]  /*30c0*/  MUFU.RCP R0, R7 ;  /* 0x0000000700007308 */ /* 0x000e620000001000 */
[----:B------:R-:W-:Y:S01]  /*30d0*/  BSSY.RECONVERGENT B2, `(.L_x_69) ;  /* 0x000000f000027945 */ /* 0x000fe20003800200 */
[----:B-1----:R-:W-:-:S04]  /*30e0*/  FFMA R19, -R7, R0, 1 ;  /* 0x3f80000007137423 */ /* 0x002fc80000000100 */
[----:B------:R-:W-:Y:S01]  /*30f0*/  FFMA R0, R0, R19, R0 ;  /* 0x0000001300007223 */ /* 0x000fe20000000000 */
[----:B--2---:R-:W-:-:S04]  /*3100*/  FADD R2, R2, R17 ;  /* 0x0000001102027221 */ /* 0x004fc80000000000 */
[----:B---3--:R-:W-:-:S04]  /*3110*/  FADD R18, R2, -R15 ;  /* 0x8000000f02127221 */ /* 0x008fc80000000000 */
[----:B------:R-:W1:Y:S01]  /*3120*/  FCHK P0, R18, R7 ;  /* 0x0000000712007302 */ /* 0x000e620000000000 */
[-C--:B------:R-:W-:Y:S01]  /*3130*/  FFMA R8, R0, R18.reuse, RZ ;  /* 0x0000001200087223 */ /* 0x080fe200000000ff */
[----:B------:R-:W-:-:S03]  /*3140*/  MOV R2, R18 ;  /* 0x0000001200027202 */ /* 0x000fc60000000f00 */
[----:B------:R-:W-:-:S04]  /*3150*/  FFMA R19, -R7, R8, R18 ;  /* 0x0000000807137223 */ /* 0x000fc80000000112 */
[----:B------:R-:W-:Y:S01]  /*3160*/  FFMA R0, R0, R19, R8 ;  /* 0x0000001300007223 */ /* 0x000fe20000000008 */
[----:B01----:R-:W-:Y:S06]  /*3170*/  @!P0 BRA `(.L_x_70) ;  /* 0x0000000000108947 */ /* 0x003fec0003800000 */
[----:B------:R-:W-:Y:S02]  /*3180*/  MOV R0, R18 ;  /* 0x0000001200007202 */ /* 0x000fe40000000f00 */
[----:B------:R-:W-:Y:S02]  /*3190*/  MOV R32, R7 ;  /* 0x0000000700207202 */ /* 0x000fe40000000f00 */
[----:B------:R-:W-:-:S07]  /*31a0*/  MOV R26, 0x31c0 ;  /* 0x000031c0001a7802 */ /* 0x000fce0000000f00 */
[----:B------:R-:W-:Y:S05]  /*31b0*/  CALL.REL.NOINC `($__internal_0_$__cuda_sm3x_div_rn_noftz_f32_slowpath) ;  /* 0x0000001800f47944 */ /* 0x000fea0003c00000 */
.L_x_70:
[----:B------:R-:W-:Y:S05]  /*31c0*/  BSYNC.RECONVERGENT B2 ;  /* 0x0000000000027941 */ /* 0x000fea0003800200 */
.L_x_69:
[----:B------:R0:W-:Y:S01]  /*31d0*/  STG.E desc[UR6][R12.64+0xc], R0 ;  /* 0x00000c000c007986 */ /* 0x0001e2000c101906 */
[----:B------:R-:W-:-:S07]  /*31e0*/  IADD3 R23, PT, PT, R23, 0x4, RZ ;  /* 0x0000000417177810 */ /* 0x000fce0007ffe0ff */
.L_x_62:
[----:B------:R-:W-:-:S13]  /*31f0*/  ISETP.NE.AND P0, PT, R6, RZ, PT ;  /* 0x000000ff0600720c */ /* 0x000fda0003f05270 */
[----:B------:R-:W-:Y:S05]  /*3200*/  @!P0 BRA `(.L_x_43) ;  /* 0x0000000400388947 */ /* 0x000fea0003800000 */
[----:B------:R-:W-:-:S13]  /*3210*/  ISETP.NE.AND P0, PT, R6, 0x1, PT ;  /* 0x000000010600780c */ /* 0x000fda0003f05270 */
[----:B------:R-:W-:Y:S05]  /*3220*/  @!P0 BRA `(.L_x_71) ;  /* 0x0000000000bc8947 */ /* 0x000fea0003800000 */
[----:B------:R-:W1:Y:S01]  /*3230*/  LDC.64 R14, c[0x0][0x380] ;  /* 0x0000e000ff0e7b82 */ /* 0x000e620000000a00 */
[----:B------:R-:W2:Y:S02]  /*3240*/  LDCU UR4, c[0x0][0x39c] ;  /* 0x00007380ff0477ac */ /* 0x000ea40008000800 */
[----:B--2---:R-:W-:-:S05]  /*3250*/  IADD3 R11, PT, PT, R23, UR4, R21 ;  /* 0x00000004170b7c10 */ /* 0x004fca000fffe015 */
[----:B-1----:R-:W-:-:S05]  /*3260*/  IMAD.WIDE R14, R11, 0x4, R14 ;  /* 0x000000040b0e7825 */ /* 0x002fca00078e020e */
[----:B------:R-:W2:Y:S01]  /*3270*/  LDG.E R11, desc[UR6][R14.64] ;  /* 0x000000060e0b7981 */ /* 0x000ea2000c1e1900 */
[----:B------:R-:W-:-:S05]  /*3280*/  IMAD.WIDE R16, R10, 0x4, R14 ;  /* 0x000000040a107825 */ /* 0x000fca00078e020e */
[----:B0-----:R-:W3:Y:S01]  /*3290*/  LDG.E R13, desc[UR6][R16.64] ;  /* 0x00000006100d7981 */ /* 0x001ee2000c1e1900 */
        /* <DEDUP_REMOVED lines=16> */
.L_x_73:
[----:B------:R-:W-:Y:S05]  /*33a0*/  BSYNC.RECONVERGENT B2 ;  /* 0x0000000000027941 */ /* 0x000fea0003800200 */
.L_x_72:
[----:B------:R-:W-:-:S05]  /*33b0*/  IMAD.WIDE R12, R23, 0x4, R4 ;  /* 0x00000004170c7825 */ /* 0x000fca00078e0204 */
        /* <DEDUP_REMOVED lines=19> */
.L_x_75:
[----:B------:R-:W-:Y:S05]  /*34f0*/  BSYNC.RECONVERGENT B2 ;  /* 0x0000000000027941 */ /* 0x000fea0003800200 */
.L_x_74:
[----:B------:R1:W-:Y:S01]  /*3500*/  STG.E desc[UR6][R12.64+0x4], R0 ;  /* 0x000004000c007986 */ /* 0x0003e2000c101906 */
[----:B------:R-:W-:-:S07]  /*3510*/  IADD3 R23, PT, PT, R23, 0x2, RZ ;  /* 0x0000000217177810 */ /* 0x000fce0007ffe0ff */
.L_x_71:
[----:B------:R-:W-:-:S04]  /*3520*/  LOP3.LUT R9, R9, 0x1, RZ, 0xc0, !PT ;  /* 0x0000000109097812 */ /* 0x000fc800078ec0ff */
[----:B------:R-:W-:-:S13]  /*3530*/  ISETP.NE.U32.AND P0, PT, R9, 0x1, PT ;  /* 0x000000010900780c */ /* 0x000fda0003f05070 */
[----:B------:R-:W-:Y:S05]  /*3540*/  @P0 BRA `(.L_x_43) ;  /* 0x0000000000680947 */ /* 0x000fea0003800000 */
[----:B------:R-:W2:Y:S01]  /*3550*/  LDC.64 R8, c[0x0][0x380] ;  /* 0x0000e000ff087b82 */ /* 0x000ea20000000a00 */
[----:B------:R-:W3:Y:S02]  /*3560*/  LDCU UR4, c[0x0][0x39c] ;  /* 0x00007380ff0477ac */ /* 0x000ee40008000800 */
[----:B---3--:R-:W-:-:S05]  /*3570*/  IADD3 R11, PT, PT, R23, UR4, R21 ;  /* 0x00000004170b7c10 */ /* 0x008fca000fffe015 */
[----:B--2---:R-:W-:-:S04]  /*3580*/  IMAD.WIDE R8, R11, 0x4, R8 ;  /* 0x000000040b087825 */ /* 0x004fc800078e0208 */
[----:B------:R-:W-:Y:S02]  /*3590*/  IMAD.WIDE R10, R10, 0x4, R8 ;  /* 0x000000040a0a7825 */ /* 0x000fe400078e0208 */
[----:B------:R-:W2:Y:S04]  /*35a0*/  LDG.E R9, desc[UR6][R8.64] ;  /* 0x0000000608097981 */ /* 0x000ea8000c1e1900 */
[----:B------:R-:W3:Y:S01]  /*35b0*/  LDG.E R11, desc[UR6][R10.64] ;  /* 0x000000060a0b7981 */ /* 0x000ee2000c1e1900 */
[----:B01----:R-:W0:Y:S01]  /*35c0*/  MUFU.RCP R0, R7 ;  /* 0x0000000700007308 */ /* 0x003e220000001000 */
[----:B------:R-:W-:Y:S01]  /*35d0*/  BSSY.RECONVERGENT B2, `(.L_x_76) ;  /* 0x000000f000027945 */ /* 0x000fe20003800200 */
[----:B0-----:R-:W-:-:S04]  /*35e0*/  FFMA R13, -R7, R0, 1 ;  /* 0x3f800000070d7423 */ /* 0x001fc80000000100 */
[----:B------:R-:W-:Y:S01]  /*35f0*/  FFMA R0, R0, R13, R0 ;  /* 0x0000000d00007223 */ /* 0x000fe20000000000 */
[----:B--2---:R-:W-:-:S04]  /*3600*/  FADD R2, R2, R9 ;  /* 0x0000000902027221 */ /* 0x004fc80000000000 */
[----:B---3--:R-:W-:-:S04]  /*3610*/  FADD R12, R2, -R11 ;  /* 0x8000000b020c7221 */ /* 0x008fc80000000000 */
[----:B------:R-:W0:Y:S01]  /*3620*/  FCHK P0, R12, R7 ;  /* 0x000000070c007302 */ /* 0x000e220000000000 */
[-C--:B------:R-:W-:Y:S01]  /*3630*/  FFMA R6, R0, R12.reuse, RZ ;  /* 0x0000000c00067223 */ /* 0x080fe200000000ff */
[----:B------:R-:W-:-:S03]  /*3640*/  MOV R2, R12 ;  /* 0x0000000c00027202 */ /* 0x000fc60000000f00 */
[----:B------:R-:W-:-:S04]  /*3650*/  FFMA R13, -R7, R6, R12 ;  /* 0x00000006070d7223 */ /* 0x000fc8000000010c */
[----:B------:R-:W-:Y:S01]  /*3660*/  FFMA R0, R0, R13, R6 ;  /* 0x0000000d00007223 */ /* 0x000fe20000000006 */
[----:B0-----:R-:W-:Y:S06]  /*3670*/  @!P0 BRA `(.L_x_77) ;  /* 0x0000000000108947 */ /* 0x001fec0003800000 */
[----:B------:R-:W-:Y:S02]  /*3680*/  MOV R0, R12 ;  /* 0x0000000c00007202 */ /* 0x000fe40000000f00 */
[----:B------:R-:W-:Y:S02]  /*3690*/  MOV R32, R7 ;  /* 0x0000000700207202 */ /* 0x000fe40000000f00 */
[----:B------:R-:W-:-:S07]  /*36a0*/  MOV R26, 0x36c0 ;  /* 0x000036c0001a7802 */ /* 0x000fce0000000f00 */
[----:B------:R-:W-:Y:S05]  /*36b0*/  CALL.REL.NOINC `($__internal_0_$__cuda_sm3x_div_rn_noftz_f32_slowpath) ;  /* 0x0000001400b47944 */ /* 0x000fea0003c00000 */
.L_x_77:
[----:B------:R-:W-:Y:S05]  /*36c0*/  BSYNC.RECONVERGENT B2 ;  /* 0x0000000000027941 */ /* 0x000fea0003800200 */
.L_x_76:
[----:B------:R-:W-:-:S05]  /*36d0*/  IMAD.WIDE R6, R23, 0x4, R4 ;  /* 0x0000000417067825 */ /* 0x000fca00078e0204 */
[----:B------:R2:W-:Y:S02]  /*36e0*/  STG.E desc[UR6][R6.64], R0 ;  /* 0x0000000006007986 */ /* 0x0005e4000c101906 */
.L_x_43:
[----:B------:R-:W3:Y:S02]  /*36f0*/  LDC R9, c[0x0][0x39c] ;  /* 0x0000e700ff097b82 */ /* 0x000ee40000000800 */
[----:B---3--:R-:W-:-:S13]  /*3700*/  ISETP.GE.AND P0, PT, R9, 0x1, PT ;  /* 0x000000010900780c */ /* 0x008fda0003f06270 */
[----:B------:R-:W-:Y:S05]  /*3710*/  @!P0 EXIT ;  /* 0x000000000000894d */ /* 0x000fea0003800000 */
[----:B--2---:R-:W0:Y:S02]  /*3720*/  LDC R7, c[0x0][0x390] ;  /* 0x0000e400ff077b82 */ /* 0x004e240000000800 */
[----:B01----:R-:W-:-:S04]  /*3730*/  IADD3 R0, PT, PT, -R9, R7, RZ ;  /* 0x0000000709007210 */ /* 0x003fc80007ffe1ff */
[----:B------:R-:W-:-:S04]  /*3740*/  VIADDMNMX R0, R0, 0x1, R7, !PT ;  /* 0x0000000100007846 */ /* 0x000fc80007800107 */
[----:B------:R-:W-:-:S04]  /*3750*/  IADD3 R0, PT, PT, R0, R9, RZ ;  /* 0x0000000900007210 */ /* 0x000fc80007ffe0ff */
[----:B------:R-:W-:-:S04]  /*3760*/  IADD3 R6, PT, PT, -R0, R7, RZ ;  /* 0x0000000700067210 */ /* 0x000fc80007ffe1ff */
[----:B------:R-:W-:Y:S02]  /*3770*/  ISETP.GT.U32.AND P0, PT, R6, -0x8, PT ;  /* 0xfffffff80600780c */ /* 0x000fe40003f04070 */
[----:B------:R-:W-:-:S11]  /*3780*/  IADD3 R6, PT, PT, R0, -R7, RZ ;  /* 0x8000000700067210 */ /* 0x000fd60007ffe0ff */
[----:B------:R-:W-:Y:S05]  /*3790*/  @P0 BRA `(.L_x_78) ;  /* 0x0000000800e00947 */ /* 0x000fea0003800000 */
[----:B------:R-:W-:Y:S01]  /*37a0*/  IADD3 R5, PT, PT, R20, -0x1, RZ ;  /* 0xffffffff14057810 */ /* 0x000fe20007ffe0ff */
[----:B------:R-:W-:Y:S01]  /*37b0*/  IMAD R7, R25, R7, R7 ;  /* 0x0000000719077224 */ /* 0x000fe200078e0207 */
[----:B------:R-:W-:Y:S01]  /*37c0*/  SHF.L.U32 R11, R9, 0x1, RZ ;  /* 0x00000001090b7819 */ /* 0x000fe200000006ff */
[----:B------:R-:W-:Y:S01]  /*37d0*/  IMAD.IADD R0, R24, 0x1, R9 ;  /* 0x0000000118007824 */ /* 0x000fe200078e0209 */
[----:B------:R-:W-:Y:S01]  /*37e0*/  LOP3.LUT R15, R6, 0xfffffff8, RZ, 0xc0, !PT ;  /* 0xfffffff8060f7812 */ /* 0x000fe200078ec0ff */
[----:B------:R-:W-:Y:S01]  /*37f0*/  IMAD R5, R22, R5, RZ ;  /* 0x0000000516057224 */ /* 0x000fe200078e02ff */
[----:B------:R-:W-:Y:S02]  /*3800*/  LOP3.LUT R4, RZ, R11, RZ, 0x33, !PT ;  /* 0x0000000bff047212 */ /* 0x000fe400078e33ff */
[----:B------:R-:W-:Y:S01]  /*3810*/  IADD3 R15, PT, PT, -R15, RZ, RZ ;  /* 0x000000ff0f0f7210 */ /* 0x000fe20007ffe1ff */
[--C-:B------:R-:W-:Y:S01]  /*3820*/  IMAD R8, R24, -0x2, R5.reuse ;  /* 0xfffffffe18087824 */ /* 0x100fe200078e0205 */
[----:B------:R-:W-:Y:S01]  /*3830*/  IADD3 R24, PT, PT, R5, -R9, -R24 ;  /* 0x8000000905187210 */ /* 0x000fe20007ffe818 */
[--C-:B------:R-:W-:Y:S01]  /*3840*/  IMAD R13, R0, -0x7, R5.reuse ;  /* 0xfffffff9000d7824 */ /* 0x100fe200078e0205 */
[----:B------:R-:W-:Y:S01]  /*3850*/  IADD3 R7, PT, PT, R4, R7, RZ ;  /* 0x0000000704077210 */ /* 0x000fe20007ffe0ff */
[C-C-:B------:R-:W-:Y:S01]  /*3860*/  IMAD R12, R0.reuse, -0x6, R5.reuse ;  /* 0xfffffffa000c7824 */ /* 0x140fe200078e0205 */
[----:B------:R-:W-:Y:S01]  /*3870*/  IADD3 R8, PT, PT, -R11, R8, RZ ;  /* 0x000000080b087210 */ /* 0x000fe20007ffe1ff */
[C-C-:B------:R-:W-:Y:S01]  /*3880*/  IMAD R11, R0.reuse, -0x5, R5.reuse ;  /* 0xfffffffb000b7824 */ /* 0x140fe200078e0205 */
[----:B------:R-:W-:Y:S01]  /*3890*/  IADD3 R14, PT, PT, R5, -0x3, RZ ;  /* 0xfffffffd050e7810 */ /* 0x000fe20007ffe0ff */
[----:B------:R-:W-:-:S02]  /*38a0*/  IMAD R10, R0, -0x4, R5 ;  /* 0xfffffffc000a7824 */ /* 0x000fc400078e0205 */
[----:B------:R-:W-:-:S07]  /*38b0*/  IMAD R9, R0, -0x3, R5 ;  /* 0xfffffffd00097824 */ /* 0x000fce00078e0205 */
.L_x_95:
[----:B------:R-:W0:Y:S01]  /*38c0*/  LDC.64 R16, c[0x0][0x380] ;  /* 0x0000e000ff107b82 */ /* 0x000e220000000a00 */
[----:B------:R-:W-:-:S07]  /*38d0*/  IADD3 R0, PT, PT, R14, 0x3, RZ ;  /* 0x000000030e007810 */ /* 0x000fce0007ffe0ff */
[----:B------:R-:W1:Y:S01]  /*38e0*/  LDC.64 R4, c[0x0][0x388] ;  /* 0x0000e200ff047b82 */ /* 0x000e620000000a00 */
[----:B0-----:R-:W-:-:S05]  /*38f0*/  IMAD.WIDE R16, R7, 0x4, R16 ;  /* 0x0000000407107825 */ /* 0x001fca00078e0210 */
[----:B------:R-:W2:Y:S01]  /*3900*/  LDG.E R19, desc[UR6][R16.64] ;  /* 0x0000000610137981 */ /* 0x000ea2000c1e1900 */
[----:B------:R-:W-:Y:S01]  /*3910*/  I2FP.F32.S32 R27, R0 ;  /* 0x00000000001b7245 */ /* 0x000fe20000201400 */
[----:B------:R-:W-:Y:S01]  /*3920*/  BSSY.RECONVERGENT B2, `(.L_x_79) ;  /* 0x0000010000027945 */ /* 0x000fe20003800200 */
[----:B-1----:R-:W-:Y:S02]  /*3930*/  IMAD.WIDE R4, R21, 0x4, R4 ;  /* 0x0000000415047825 */ /* 0x002fe400078e0204 */
[----:B------:R-:W0:Y:S02]  /*3940*/  MUFU.RCP R0, R27 ;  /* 0x0000001b00007308 */ /* 0x000e240000001000 */
[----:B0-----:R-:W-:-:S04]  /*3950*/  FFMA R23, -R27, R0, 1 ;  /* 0x3f8000001b177423 */ /* 0x001fc80000000100 */
[----:B------:R-:W-:Y:S01]  /*3960*/  FFMA R23, R0, R23, R0 ;  /* 0x0000001700177223 */ /* 0x000fe20000000000 */
[----:B--2---:R-:W-:Y:S01]  /*3970*/  FADD R2, -R19, R2 ;  /* 0x0000000213027221 */ /* 0x004fe20000000100 */
[----:B------:R-:W-:-:S03]  /*3980*/  IMAD.WIDE R18, R3, 0x4, R4 ;  /* 0x0000000403127825 */ /* 0x000fc600078e0204 */
        /* <DEDUP_REMOVED lines=9> */
.L_x_80:
[----:B------:R-:W-:Y:S05]  /*3a20*/  BSYNC.RECONVERGENT B2 ;  /* 0x0000000000027941 */ /* 0x000fea0003800200 */
.L_x_79:
[----:B------:R0:W-:Y:S04]  /*3a30*/  STG.E desc[UR6][R18.64], R0 ;  /* 0x0000000012007986 */ /* 0x0001e8000c101906 */
[----:B------:R-:W2:Y:S01]  /*3a40*/  LDG.E R23, desc[UR6][R16.64+0x4] ;  /* 0x0000040610177981 */ /* 0x000ea2000c1e1900 */
[----:B------:R-:W-:Y:S01]  /*3a50*/  IADD3 R25, PT, PT, R24, -0x1, RZ ;  /* 0xffffffff18197810 */ /* 0x000fe20007ffe0ff */
[----:B------:R-:W-:Y:S03]  /*3a60*/  BSSY.RECONVERGENT B2, `(.L_x_81) ;  /* 0x000000e000027945 */ /* 0x000fe60003800200 */
[----:B------:R-:W-:-:S04]  /*3a70*/  I2FP.F32.S32 R32, R25 ;  /* 0x0000001900207245 */ /* 0x000fc80000201400 */
[----:B------:R-:W1:Y:S02]  /*3a80*/  MUFU.RCP R25, R32 ;  /* 0x0000002000197308 */ /* 0x000e640000001000 */
[----:B-1----:R-:W-:-:S04]  /*3a90*/  FFMA R26, -R32, R25, 1 ;  /* 0x3f800000201a7423 */ /* 0x002fc80000000119 */
[----:B------:R-:W-:Y:S01]  /*3aa0*/  FFMA R25, R25, R26, R25 ;  /* 0x0000001a19197223 */ /* 0x000fe20000000019 */
[----:B--2---:R-:W-:-:S04]  /*3ab0*/  FADD R2, R2, -R23 ;  /* 0x8000001702027221 */ /* 0x004fc80000000000 */
        /* <DEDUP_REMOVED lines=8> */
.L_x_82:
[----:B------:R-:W-:Y:S05]  /*3b40*/  BSYNC.RECONVERGENT B2 ;  /* 0x0000000000027941 */ /* 0x000fea0003800200 */
.L_x_81:
        /* <DEDUP_REMOVED lines=17> */
.L_x_84:
[----:B------:R-:W-:Y:S05]  /*3c60*/  BSYNC.RECONVERGENT B2 ;  /* 0x0000000000027941 */ /* 0x000fea0003800200 */
.L_x_83:
        /* <DEDUP_REMOVED lines=17> */
.L_x_86:
[----:B------:R-:W-:Y:S05]  /*3d80*/  BSYNC.RECONVERGENT B2 ;  /* 0x0000000000027941 */ /* 0x000fea0003800200 */
.L_x_85:
        /* <DEDUP_REMOVED lines=17> */
.L_x_88:
[----:B------:R-:W-:Y:S05]  /*3ea0*/  BSYNC.RECONVERGENT B2 ;  /* 0x0000000000027941 */ /* 0x000fea0003800200 */
.L_x_87:
        /* <DEDUP_REMOVED lines=17> */
.L_x_90:
[----:B------:R-:W-:Y:S05]  /*3fc0*/  BSYNC.RECONVERGENT B2 ;  /* 0x0000000000027941 */ /* 0x000fea0003800200 */
.L_x_89:
        /* <DEDUP_REMOVED lines=18> */
.L_x_92:
[----:B------:R-:W-:Y:S05]  /*40f0*/  BSYNC.RECONVERGENT B2 ;  /* 0x0000000000027941 */ /* 0x000fea0003800200 */
.L_x_91:
[----:B------:R0:W-:Y:S04]  /*4100*/  STG.E desc[UR6][R18.64+0x18], R23 ;  /* 0x0000181712007986 */ /* 0x0001e8000c101906 */
[----:B------:R-:W2:Y:S01]  /*4110*/  LDG.E R17, desc[UR6][R16.64+0x1c] ;  /* 0x00001c0610117981 */ /* 0x000ea2000c1e1900 */
[----:B------:R-:W-:Y:S01]  /*4120*/  IADD3 R0, PT, PT, R13, -0x7, RZ ;  /* 0xfffffff90d007810 */ /* 0x000fe20007ffe0ff */
[----:B------:R-:W-:Y:S01]  /*4130*/  BSSY.RECONVERGENT B2, `(.L_x_93) ;  /* 0x0000010000027945 */ /* 0x000fe20003800200 */
[----:B------:R-:W-:Y:S02]  /*4140*/  IADD3 R20, PT, PT, R20, -0x8, RZ ;  /* 0xfffffff814147810 */ /* 0x000fe40007ffe0ff */
        /* <DEDUP_REMOVED lines=9> */
[----:B------:R-:W-:Y:S01]  /*41e0*/  IMAD.MOV.U32 R2, RZ, RZ, R0 ;  /* 0x000000ffff027224 */ /* 0x000fe200078e0000 */
[----:B01----:R-:W-:Y:S06]  /*41f0*/  @!P0 BRA `(.L_x_94) ;  /* 0x00000000000c8947 */ /* 0x003fec0003800000 */
[----:B------:R-:W-:-:S07]  /*4200*/  MOV R26, 0x4220 ;  /* 0x00004220001a7802 */ /* 0x000fce0000000f00 */
[----:B------:R-:W-:Y:S05]  /*4210*/  CALL.REL.NOINC `($__internal_0_$__cuda_sm3x_div_rn_noftz_f32_slowpath) ;  /* 0x0000000800dc7944 */ /* 0x000fea0003c00000 */
[----:B------:R-:W-:-:S07]  /*4220*/  MOV R25, R0 ;  /* 0x0000000000197202 */ /* 0x000fce0000000f00 */
.L_x_94:
[----:B------:R-:W-:Y:S05]  /*4230*/  BSYNC.RECONVERGENT B2 ;  /* 0x0000000000027941 */ /* 0x000fea0003800200 */
.L_x_93:
[----:B------:R0:W-:Y:S01]  /*4240*/  STG.E desc[UR6][R18.64+0x1c], R25 ;  /* 0x00001c1912007986 */ /* 0x0001e2000c101906 */
[----:B------:R-:W-:Y:S01]  /*4250*/  IADD3 R15, PT, PT, R15, 0x8, RZ ;  /* 0x000000080f0f7810 */ /* 0x000fe20007ffe0ff */
[C---:B------:R-:W-:Y:S01]  /*4260*/  IMAD R14, R22.reuse, -0x8, R14 ;  /* 0xfffffff8160e7824 */ /* 0x040fe200078e020e */
[----:B------:R-:W-:Y:S01]  /*4270*/  IADD3 R3, PT, PT, R3, 0x8, RZ ;  /* 0x0000000803037810 */ /* 0x000fe20007ffe0ff */
[C---:B------:R-:W-:Y:S01]  /*4280*/  IMAD R13, R22.reuse, -0x8, R13 ;  /* 0xfffffff8160d7824 */ /* 0x040fe200078e020d */
[----:B------:R-:W-:Y:S01]  /*4290*/  ISETP.NE.AND P0, PT, R15, RZ, PT ;  /* 0x000000ff0f00720c */ /* 0x000fe20003f05270 */
[C---:B------:R-:W-:Y:S01]  /*42a0*/  IMAD R12, R22.reuse, -0x8, R12 ;  /* 0xfffffff8160c7824 */ /* 0x040fe200078e020c */
[----:B------:R-:W-:Y:S01]  /*42b0*/  IADD3 R7, PT, PT, R7, 0x8, RZ ;  /* 0x0000000807077810 */ /* 0x000fe20007ffe0ff */
[C---:B------:R-:W-:Y:S02]  /*42c0*/  IMAD R11, R22.reuse, -0x8, R11 ;  /* 0xfffffff8160b7824 */ /* 0x040fe400078e020b */
[----:B------:R-:W-:-:S02]  /*42d0*/  IMAD R10, R22, -0x8, R10 ;  /* 0xfffffff8160a7824 */ /* 0x000fc400078e020a */
[C---:B------:R-:W-:Y:S02]  /*42e0*/  IMAD R9, R22.reuse, -0x8, R9 ;  /* 0xfffffff816097824 */ /* 0x040fe400078e0209 */
[C---:B------:R-:W-:Y:S02]  /*42f0*/  IMAD R8, R22.reuse, -0x8, R8 ;  /* 0xfffffff816087824 */ /* 0x040fe400078e0208 */
[----:B------:R-:W-:Y:S02]  /*4300*/  IMAD R24, R22, -0x8, R24 ;  /* 0xfffffff816187824 */ /* 0x000fe400078e0218 */
[----:B0-----:R-:W-:Y:S05]  /*4310*/  @P0 BRA `(.L_x_95) ;  /* 0xfffffff400680947 */ /* 0x001fea000383ffff */
.L_x_78:
[----:B------:R-:W-:-:S13]  /*4320*/  LOP3.LUT P0, R0, R6, 0x7, RZ, 0xc0, !PT ;  /* 0x0000000706007812 */ /* 0x000fda000780c0ff */
[----:B------:R-:W-:Y:S05]  /*4330*/  @!P0 EXIT ;  /* 0x000000000000894d */ /* 0x000fea0003800000 */
[----:B------:R-:W0:Y:S01]  /*4340*/  LDCU UR4, c[0x0][0x39c] ;  /* 0x00007380ff0477ac */ /* 0x000e220008000800 */
[----:B------:R-:W-:Y:S02]  /*4350*/  ISETP.GE.U32.AND P0, PT, R0, 0x4, PT ;  /* 0x000000040000780c */ /* 0x000fe40003f06070 */
[----:B------:R-:W-:Y:S01]  /*4360*/  LOP3.LUT R8, R6, 0x3, RZ, 0xc0, !PT ;  /* 0x0000000306087812 */ /* 0x000fe200078ec0ff */
[----:B0-----:R-:W-:-:S10]  /*4370*/  ULOP3.LUT UR4, URZ, UR4, URZ, 0x33, !UPT ;  /* 0x00000004ff047292 */ /* 0x001fd4000f8e33ff */
[----:B------:R-:W-:Y:S05]  /*4380*/  @!P0 BRA `(.L_x_96) ;  /* 0x0000000400488947 */ /* 0x000fea0003800000 */
[----:B------:R-:W0:Y:S01]  /*4390*/  LDC.64 R12, c[0x0][0x380] ;  /* 0x0000e000ff0c7b82 */ /* 0x000e220000000a00 */
[----:B------:R-:W-:-:S05]  /*43a0*/  IADD3 R7, PT, PT, R3, UR4, R21 ;  /* 0x0000000403077c10 */ /* 0x000fca000fffe015 */
[----:B0-----:R-:W-:-:S05]  /*43b0*/  IMAD.WIDE R12, R7, 0x4, R12 ;  /* 0x00000004070c7825 */ /* 0x001fca00078e020c */
[----:B------:R-:W2:Y:S01]  /*43c0*/  LDG.E R9, desc[UR6][R12.64] ;  /* 0x000000060c097981 */ /* 0x000ea2000c1e1900 */
[----:B------:R-:W-:Y:S01]  /*43d0*/  IADD3 R7, PT, PT, R20, -0x1, RZ ;  /* 0xffffffff14077810 */ /* 0x000fe20007ffe0ff */
[----:B------:R-:W-:Y:S04]  /*43e0*/  BSSY.RECONVERGENT B2, `(.L_x_97) ;  /* 0x000000f000027945 */ /* 0x000fe80003800200 */
[----:B------:R-:W-:-:S05]  /*43f0*/  IMAD R7, R22, R7, RZ ;  /* 0x0000000716077224 */ /* 0x000fca00078e02ff */
[----:B------:R-:W-:-:S04]  /*4400*/  I2FP.F32.S32 R32, R7 ;  /* 0x0000000700207245 */ /* 0x000fc80000201400 */
[----:B------:R-:W0:Y:S02]  /*4410*/  MUFU.RCP R0, R32 ;  /* 0x0000002000007308 */ /* 0x000e240000001000 */
[----:B0-----:R-:W-:-:S04]  /*4420*/  FFMA R11, -R32, R0, 1 ;  /* 0x3f800000200b7423 */ /* 0x001fc80000000100 */
[----:B------:R-:W-:Y:S01]  /*4430*/  FFMA R0, R0, R11, R0 ;  /* 0x0000000b00007223 */ /* 0x000fe20000000000 */
[----:B--2---:R-:W-:-:S04]  /*4440*/  FADD R9, R2, -R9 ;  /* 0x8000000902097221 */ /* 0x004fc80000000000 */
[----:B------:R-:W0:Y:S01]  /*4450*/  FCHK P0, R9, R32 ;  /* 0x0000002009007302 */ /* 0x000e220000000000 */
[----:B------:R-:W-:-:S04]  /*4460*/  FFMA R11, R9, R0, RZ ;  /* 0x00000000090b7223 */ /* 0x000fc800000000ff */
[----:B------:R-:W-:-:S04]  /*4470*/  FFMA R2, -R32, R11, R9 ;  /* 0x0000000b20027223 */ /* 0x000fc80000000109 */
[----:B------:R-:W-:Y:S01]  /*4480*/  FFMA R0, R0, R2, R11 ;  /* 0x0000000200007223 */ /* 0x000fe2000000000b */
[----:B0-----:R-:W-:Y:S06]  /*4490*/  @!P0 BRA `(.L_x_98) ;  /* 0x00000000000c8947 */ /* 0x001fec0003800000 */
[----:B------:R-:W-:Y:S02]  /*44a0*/  MOV R0, R9 ;  /* 0x0000000900007202 */ /* 0x000fe40000000f00 */
[----:B------:R-:W-:-:S07]  /*44b0*/  MOV R26, 0x44d0 ;  /* 0x000044d0001a7802 */ /* 0x000fce0000000f00 */
[----:B------:R-:W-:Y:S05]  /*44c0*/  CALL.REL.NOINC `($__internal_0_$__cuda_sm3x_div_rn_noftz_f32_slowpath) ;  /* 0x0000000800307944 */ /* 0x000fea0003c00000 */
.L_x_98:
[----:B------:R-:W-:Y:S05]  /*44d0*/  BSYNC.RECONVERGENT B2 ;  /* 0x0000000000027941 */ /* 0x000fea0003800200 */
.L_x_97:
[----:B------:R-:W-:-:S05]  /*44e0*/  IMAD.WIDE R10, R3, 0x4, R4 ;  /* 0x00000004030a7825 */ /* 0x000fca00078e0204 */
[----:B------:R0:W-:Y:S04]  /*44f0*/  STG.E desc[UR6][R10.64], R0 ;  /* 0x000000000a007986 */ /* 0x0001e8000c101906 */
[----:B------:R-:W2:Y:S01]  /*4500*/  LDG.E R14, desc[UR6][R12.64+0x4] ;  /* 0x000004060c0e7981 */ /* 0x000ea2000c1e1900 */
[----:B------:R-:W-:Y:S01]  /*4510*/  IADD3 R2, PT, PT, -R22, R7, RZ ;  /* 0x0000000716027210 */ /* 0x000fe20007ffe1ff */
        /* <DEDUP_REMOVED lines=14> */
.L_x_100:
[----:B------:R-:W-:Y:S05]  /*4600*/  BSYNC.RECONVERGENT B2 ;  /* 0x0000000000027941 */ /* 0x000fea0003800200 */
.L_x_99:
        /* <DEDUP_REMOVED lines=18> */
.L_x_102:
[----:B------:R-:W-:Y:S05]  /*4730*/  BSYNC.RECONVERGENT B2 ;  /* 0x0000000000027941 */ /* 0x000fea0003800200 */
.L_x_101:
[----:B------:R0:W-:Y:S04]  /*4740*/  STG.E desc[UR6][R10.64+0x8], R9 ;  /* 0x000008090a007986 */ /* 0x0001e8000c101906 */
[----:B------:R-:W2:Y:S01]  /*4750*/  LDG.E R0, desc[UR6][R12.64+0xc] ;  /* 0x00000c060c007981 */ /* 0x000ea2000c1e1900 */
[----:B------:R-:W-:Y:S01]  /*4760*/  IADD3 R2, PT, PT, -R22, R2, RZ ;  /* 0x0000000216027210 */ /* 0x000fe20007ffe1ff */
        /* <DEDUP_REMOVED lines=11> */
[----:B------:R-:W-:Y:S01]  /*4820*/  MOV R2, R0 ;  /* 0x0000000000027202 */ /* 0x000fe20000000f00 */
[----:B01----:R-:W-:Y:S06]  /*4830*/  @!P0 BRA `(.L_x_104) ;  /* 0x0000000000108947 */ /* 0x003fec0003800000 */
[----:B------:R-:W-:Y:S02]  /*4840*/  MOV R32, R17 ;  /* 0x0000001100207202 */ /* 0x000fe40000000f00 */
[----:B------:R-:W-:-:S07]  /*4850*/  MOV R26, 0x4870 ;  /* 0x00004870001a7802 */ /* 0x000fce0000000f00 */
[----:B------:R-:W-:Y:S05]  /*4860*/  CALL.REL.NOINC `($__internal_0_$__cuda_sm3x_div_rn_noftz_f32_slowpath) ;  /* 0x0000000400487944 */ /* 0x000fea0003c00000 */
[----:B------:R-:W-:-:S07]  /*4870*/  MOV R7, R0 ;  /* 0x0000000000077202 */ /* 0x000fce0000000f00 */
.L_x_104:
[----:B------:R-:W-:Y:S05]  /*4880*/  BSYNC.RECONVERGENT B2 ;  /* 0x0000000000027941 */ /* 0x000fea0003800200 */
.L_x_103:
[----:B------:R0:W-:Y:S01]  /*4890*/  STG.E desc[UR6][R10.64+0xc], R7 ;  /* 0x00000c070a007986 */ /* 0x0001e2000c101906 */
[----:B------:R-:W-:-:S07]  /*48a0*/  IADD3 R3, PT, PT, R3, 0x4, RZ ;  /* 0x0000000403037810 */ /* 0x000fce0007ffe0ff */
.L_x_96:
[----:B------:R-:W-:-:S13]  /*48b0*/  ISETP.NE.AND P0, PT, R8, RZ, PT ;  /* 0x000000ff0800720c */ /* 0x000fda0003f05270 */
[----:B------:R-:W-:Y:S05]  /*48c0*/  @!P0 EXIT ;  /* 0x000000000000894d */ /* 0x000fea0003800000 */
[----:B------:R-:W-:-:S13]  /*48d0*/  ISETP.NE.AND P0, PT, R8, 0x1, PT ;  /* 0x000000010800780c */ /* 0x000fda0003f05270 */
[----:B------:R-:W-:Y:S05]  /*48e0*/  @!P0 BRA `(.L_x_105) ;  /* 0x0000000000b88947 */ /* 0x000fea0003800000 */
[----:B0-----:R-:W0:Y:S01]  /*48f0*/  LDC.64 R10, c[0x0][0x380] ;  /* 0x0000e000ff0a7b82 */ /* 0x001e220000000a00 */
        /* <DEDUP_REMOVED lines=21> */
.L_x_107:
[----:B------:R-:W-:Y:S05]  /*4a50*/  BSYNC.RECONVERGENT B2 ;  /* 0x0000000000027941 */ /* 0x000fea0003800200 */
.L_x_106:
[----:B------:R-:W-:-:S05]  /*4a60*/  IMAD.WIDE R8, R3, 0x4, R4 ;  /* 0x0000000403087825 */ /* 0x000fca00078e0204 */
[----:B------:R0:W-:Y:S04]  /*4a70*/  STG.E desc[UR6][R8.64], R13 ;  /* 0x0000000d08007986 */ /* 0x0001e8000c101906 */
[----:B------:R-:W2:Y:S01]  /*4a80*/  LDG.E R11, desc[UR6][R10.64+0x4] ;  /* 0x000004060a0b7981 */ /* 0x000ea2000c1e1900 */
[----:B------:R-:W-:Y:S01]  /*4a90*/  IADD3 R7, PT, PT, -R22, R7, RZ ;  /* 0x0000000716077210 */ /* 0x000fe20007ffe1ff */
[----:B------:R-:W-:Y:S01]  /*4aa0*/  BSSY.RECONVERGENT B2, `(.L_x_108) ;  /* 0x0000010000027945 */ /* 0x000fe20003800200 */
[----:B------:R-:W-:Y:S02]  /*4ab0*/  VIADD R20, R20, 0xfffffffe ;  /* 0xfffffffe14147836 */ /* 0x000fe40000000000 */
        /* <DEDUP_REMOVED lines=14> */
.L_x_109:
[----:B------:R-:W-:Y:S05]  /*4ba0*/  BSYNC.RECONVERGENT B2 ;  /* 0x0000000000027941 */ /* 0x000fea0003800200 */
.L_x_108:
[----:B------:R1:W-:Y:S01]  /*4bb0*/  STG.E desc[UR6][R8.64+0x4], R7 ;  /* 0x0000040708007986 */ /* 0x0003e2000c101906 */
[----:B------:R-:W-:-:S07]  /*4bc0*/  IADD3 R3, PT, PT, R3, 0x2, RZ ;  /* 0x0000000203037810 */ /* 0x000fce0007ffe0ff */
.L_x_105:
[----:B------:R-:W-:-:S04]  /*4bd0*/  LOP3.LUT R6, R6, 0x1, RZ, 0xc0, !PT ;  /* 0x0000000106067812 */ /* 0x000fc800078ec0ff */
[----:B------:R-:W-:-:S13]  /*4be0*/  ISETP.NE.U32.AND P0, PT, R6, 0x1, PT ;  /* 0x000000010600780c */ /* 0x000fda0003f05070 */
[----:B------:R-:W-:Y:S05]  /*4bf0*/  @P0 EXIT ;  /* 0x000000000000094d */ /* 0x000fea0003800000 */
[----:B01----:R-:W0:Y:S01]  /*4c00*/  LDC.64 R6, c[0x0][0x380] ;  /* 0x0000e000ff067b82 */ /* 0x003e220000000a00 */
[----:B------:R-:W-:-:S05]  /*4c10*/  IADD3 R21, PT, PT, R3, UR4, R21 ;  /* 0x0000000403157c10 */ /* 0x000fca000fffe015 */
[----:B0-----:R-:W-:-:S06]  /*4c20*/  IMAD.WIDE R6, R21, 0x4, R6 ;  /* 0x0000000415067825 */ /* 0x001fcc00078e0206 */
        /* <DEDUP_REMOVED lines=8> */
[----:B--2---:R-:W-:-:S04]  /*4cb0*/  FADD R0, -R7, R2 ;  /* 0x0000000207007221 */ /* 0x004fc80000000100 */
        /* <DEDUP_REMOVED lines=8> */
[----:B------:R-:W-:-:S07]  /*4d40*/  MOV R9, R0 ;  /* 0x0000000000097202 */ /* 0x000fce0000000f00 */
.L_x_111:
[----:B------:R-:W-:Y:S05]  /*4d50*/  BSYNC.RECONVERGENT B2 ;  /* 0x0000000000027941 */ /* 0x000fea0003800200 */
.L_x_110:
[----:B------:R-:W-:-:S05]  /*4d60*/  IMAD.WIDE R4, R3, 0x4, R4 ;  /* 0x0000000403047825 */ /* 0x000fca00078e0204 */
[----:B------:R-:W-:Y:S01]  /*4d70*/  STG.E desc[UR6][R4.64], R9 ;  /* 0x0000000904007986 */ /* 0x000fe2000c101906 */
[----:B------:R-:W-:Y:S05]  /*4d80*/  EXIT ;  /* 0x000000000000794d */ /* 0x000fea0003800000 */
        .weak           $__internal_0_$__cuda_sm3x_div_rn_noftz_f32_slowpath
        .type           $__internal_0_$__cuda_sm3x_div_rn_noftz_f32_slowpath,@function
        .size           $__internal_0_$__cuda_sm3x_div_rn_noftz_f32_slowpath,(.L_x_144 - $__internal_0_$__cuda_sm3x_div_rn_noftz_f32_slowpath)
$__internal_0_$__cuda_sm3x_div_rn_noftz_f32_slowpath:
[----:B------:R-:W-:Y:S01]  /*4d90*/  SHF.R.U32.HI R27, RZ, 0x17, R32 ;  /* 0x00000017ff1b7819 */ /* 0x000fe20000011620 */
[----:B------:R-:W-:Y:S01]  /*4da0*/  BSSY.RECONVERGENT B0, `(.L_x_112) ;  /* 0x0000063000007945 */ /* 0x000fe20003800200 */
[----:B------:R-:W-:Y:S02]  /*4db0*/  SHF.R.U32.HI R31, RZ, 0x17, R0 ;  /* 0x00000017ff1f7819 */ /* 0x000fe40000011600 */
[----:B------:R-:W-:Y:S02]  /*4dc0*/  LOP3.LUT R27, R27, 0xff, RZ, 0xc0, !PT ;  /* 0x000000ff1b1b7812 */ /* 0x000fe400078ec0ff */
[----:B------:R-:W-:Y:S02]  /*4dd0*/  LOP3.LUT R31, R31, 0xff, RZ, 0xc0, !PT ;  /* 0x000000ff1f1f7812 */ /* 0x000fe400078ec0ff */
[----:B------:R-:W-:Y:S02]  /*4de0*/  IADD3 R29, PT, PT, R27, -0x1, RZ ;  /* 0xffffffff1b1d7810 */ /* 0x000fe40007ffe0ff */
[----:B------:R-:W-:-:S02]  /*4df0*/  IADD3 R30, PT, PT, R31, -0x1, RZ ;  /* 0xffffffff1f1e7810 */ /* 0x000fc40007ffe0ff */
[----:B------:R-:W-:-:S04]  /*4e00*/  ISETP.GT.U32.AND P0, PT, R29, 0xfd, PT ;  /* 0x000000fd1d00780c */ /* 0x000fc80003f04070 */
[----:B------:R-:W-:-:S13]  /*4e10*/  ISETP.GT.U32.OR P0, PT, R30, 0xfd, P0 ;  /* 0x000000fd1e00780c */ /* 0x000fda0000704470 */
[----:B------:R-:W-:Y:S01]  /*4e20*/  @!P0 MOV R28, RZ ;  /* 0x000000ff001c8202 */ /* 0x000fe20000000f00 */
[----:B------:R-:W-:Y:S06]  /*4e30*/  @!P0 BRA `(.L_x_113) ;  /* 0x00000000005c8947 */ /* 0x000fec0003800000 */
[----:B------:R-:W-:Y:S02]  /*4e40*/  FSETP.GTU.FTZ.AND P0, PT, |R0|, +INF , PT ;  /* 0x7f8000000000780b */ /* 0x000fe40003f1c200 */
[----:B------:R-:W-:-:S04]  /*4e50*/  FSETP.GTU.FTZ.AND P1, PT, |R32|, +INF , PT ;  /* 0x7f8000002000780b */ /* 0x000fc80003f3c200 */
[----:B------:R-:W-:-:S13]  /*4e60*/  PLOP3.LUT P0, PT, P0, P1, PT, 0xf8, 0x8f ;  /* 0x00000000008f781c */ /* 0x000fda0000703f70 */
[----:B------:R-:W-:Y:S05]  /*4e70*/  @P0 BRA `(.L_x_114) ;  /* 0x0000000400500947 */ /* 0x000fea0003800000 */
[----:B------:R-:W-:-:S13]  /*4e80*/  LOP3.LUT P0, RZ, R32, 0x7fffffff, R0, 0xc8, !PT ;  /* 0x7fffffff20ff7812 */ /* 0x000fda000780c800 */
[----:B------:R-:W-:Y:S05]  /*4e90*/  @!P0 BRA `(.L_x_115) ;  /* 0x0000000400408947 */ /* 0x000fea0003800000 */
[----:B------:R-:W-:Y:S02]  /*4ea0*/  FSETP.NEU.FTZ.AND P2, PT, |R0|, +INF , PT ;  /* 0x7f8000000000780b */ /* 0x000fe40003f5d200 */
[----:B------:R-:W-:Y:S02]  /*4eb0*/  FSETP.NEU.FTZ.AND P1, PT, |R32|, +INF , PT ;  /* 0x7f8000002000780b */ /* 0x000fe40003f3d200 */
[----:B------:R-:W-:-:S11]  /*4ec0*/  FSETP.NEU.FTZ.AND P0, PT, |R0|, +INF , PT ;  /* 0x7f8000000000780b */ /* 0x000fd60003f1d200 */
[----:B------:R-:W-:Y:S05]  /*4ed0*/  @!P1 BRA !P2, `(.L_x_115) ;  /* 0x0000000400309947 */ /* 0x000fea0005000000 */
[----:B------:R-:W-:-:S04]  /*4ee0*/  LOP3.LUT P2, RZ, R0, 0x7fffffff, RZ, 0xc0, !PT ;  /* 0x7fffffff00ff7812 */ /* 0x000fc8000784c0ff */
[----:B------:R-:W-:-:S13]  /*4ef0*/  PLOP3.LUT P1, PT, P1, P2, PT, 0x2f, 0xf2 ;  /* 0x0000000000f2781c */ /* 0x000fda0000f24577 */
[----:B------:R-:W-:Y:S05]  /*4f00*/  @P1 BRA `(.L_x_116) ;  /* 0x00000004001c1947 */ /* 0x000fea0003800000 */
[----:B------:R-:W-:-:S04]  /*4f10*/  LOP3.LUT P1, RZ, R32, 0x7fffffff, RZ, 0xc0, !PT ;  /* 0x7fffffff20ff7812 */ /* 0x000fc8000782c0ff */
[----:B------:R-:W-:-:S13]  /*4f20*/  PLOP3.LUT P0, PT, P0, P1, PT, 0x2f, 0xf2 ;  /* 0x0000000000f2781c */ /* 0x000fda0000702577 */
[----:B------:R-:W-:Y:S05]  /*4f30*/  @P0 BRA `(.L_x_117) ;  /* 0x0000000400040947 */ /* 0x000fea0003800000 */
[----:B------:R-:W-:Y:S02]  /*4f40*/  ISETP.GE.AND P0, PT, R30, RZ, PT ;  /* 0x000000ff1e00720c */ /* 0x000fe40003f06270 */
[----:B------:R-:W-:-:S11]  /*4f50*/  ISETP.GE.AND P1, PT, R29, RZ, PT ;  /* 0x000000ff1d00720c */ /* 0x000fd60003f26270 */
[----:B------:R-:W-:Y:S01]  /*4f60*/  @P0 MOV R28, RZ ;  /* 0x000000ff001c0202 */ /* 0x000fe20000000f00 */
[----:B------:R-:W-:Y:S01]  /*4f70*/  @!P0 FFMA R0, R0, 1.84467440737095516160e+19, RZ ;  /* 0x5f80000000008823 */ /* 0x000fe200000000ff */
[----:B------:R-:W-:Y:S01]  /*4f80*/  @!P0 MOV R28, 0xffffffc0 ;  /* 0xffffffc0001c8802 */ /* 0x000fe20000000f00 */
[----:B------:R-:W-:-:S03]  /*4f90*/  @!P1 FFMA R32, R32, 1.84467440737095516160e+19, RZ ;  /* 0x5f80000020209823 */ /* 0x000fc600000000ff */
[----:B------:R-:W-:-:S07]  /*4fa0*/  @!P1 IADD3 R28, PT, PT, R28, 0x40, RZ ;  /* 0x000000401c1c9810 */ /* 0x000fce0007ffe0ff */
.L_x_113:
[----:B------:R-:W-:Y:S01]  /*4fb0*/  LEA R30, R27, 0xc0800000, 0x17 ;  /* 0xc08000001b1e7811 */ /* 0x000fe200078eb8ff */
[----:B------:R-:W-:Y:S01]  /*4fc0*/  BSSY.RECONVERGENT B1, `(.L_x_118) ;  /* 0x0000036000017945 */ /* 0x000fe20003800200 */
[----:B------:R-:W-:Y:S02]  /*4fd0*/  IADD3 R31, PT, PT, R31, -0x7f, RZ ;  /* 0xffffff811f1f7810 */ /* 0x000fe40007ffe0ff */
[----:B------:R-:W-:-:S03]  /*4fe0*/  IADD3 R30, PT, PT, -R30, R32, RZ ;  /* 0x000000201e1e7210 */ /* 0x000fc60007ffe1ff */
[C---:B------:R-:W-:Y:S01]  /*4ff0*/  IMAD R0, R31.reuse, -0x800000, R0 ;  /* 0xff8000001f007824 */ /* 0x040fe200078e0200 */
[----:B------:R0:W1:Y:S01]  /*5000*/  MUFU.RCP R29, R30 ;  /* 0x0000001e001d7308 */ /* 0x0000620000001000 */
[----:B------:R-:W-:-:S04]  /*5010*/  IADD3 R31, PT, PT, R31, 0x7f, -R27 ;  /* 0x0000007f1f1f7810 */ /* 0x000fc80007ffe81b */
[----:B------:R-:W-:Y:S01]  /*5020*/  IADD3 R28, PT, PT, R31, R28, RZ ;  /* 0x0000001c1f1c7210 */ /* 0x000fe20007ffe0ff */
[----:B0-----:R-:W-:-:S04]  /*5030*/  FADD.FTZ R30, -R30, -RZ ;  /* 0x800000ff1e1e7221 */ /* 0x001fc80000010100 */
[----:B-1----:R-:W-:-:S04]  /*5040*/  FFMA R32, R29, R30, 1 ;  /* 0x3f8000001d207423 */ /* 0x002fc8000000001e */
[----:B------:R-:W-:-:S04]  /*5050*/  FFMA R29, R29, R32, R29 ;  /* 0x000000201d1d7223 */ /* 0x000fc8000000001d */
[----:B------:R-:W-:-:S04]  /*5060*/  FFMA R32, R0, R29, RZ ;  /* 0x0000001d00207223 */ /* 0x000fc800000000ff */
[----:B------:R-:W-:-:S04]  /*5070*/  FFMA R33, R30, R32, R0 ;  /* 0x000000201e217223 */ /* 0x000fc80000000000 */
[----:B------:R-:W-:-:S04]  /*5080*/  FFMA R33, R29, R33, R32 ;  /* 0x000000211d217223 */ /* 0x000fc80000000020 */
[----:B------:R-:W-:-:S04]  /*5090*/  FFMA R0, R30, R33, R0 ;  /* 0x000000211e007223 */ /* 0x000fc80000000000 */
[----:B------:R-:W-:-:S05]  /*50a0*/  FFMA R30, R29, R0, R33 ;  /* 0x000000001d1e7223 */ /* 0x000fca0000000021 */
[----:B------:R-:W-:-:S04]  /*50b0*/  SHF.R.U32.HI R27, RZ, 0x17, R30 ;  /* 0x00000017ff1b7819 */ /* 0x000fc8000001161e */
[----:B------:R-:W-:-:S04]  /*50c0*/  LOP3.LUT R27, R27, 0xff, RZ, 0xc0, !PT ;  /* 0x000000ff1b1b7812 */ /* 0x000fc800078ec0ff */
[----:B------:R-:W-:-:S04]  /*50d0*/  IADD3 R27, PT, PT, R27, R28, RZ ;  /* 0x0000001c1b1b7210 */ /* 0x000fc80007ffe0ff */
[----:B------:R-:W-:-:S04]  /*50e0*/  IADD3 R31, PT, PT, R27, -0x1, RZ ;  /* 0xffffffff1b1f7810 */ /* 0x000fc80007ffe0ff */
[----:B------:R-:W-:-:S13]  /*50f0*/  ISETP.GE.U32.AND P0, PT, R31, 0xfe, PT ;  /* 0x000000fe1f00780c */ /* 0x000fda0003f06070 */
[----:B------:R-:W-:Y:S05]  /*5100*/  @!P0 BRA `(.L_x_119) ;  /* 0x0000000000808947 */ /* 0x000fea0003800000 */
[----:B------:R-:W-:-:S13]  /*5110*/  ISETP.GT.AND P0, PT, R27, 0xfe, PT ;  /* 0x000000fe1b00780c */ /* 0x000fda0003f04270 */
[----:B------:R-:W-:Y:S05]  /*5120*/  @P0 BRA `(.L_x_120) ;  /* 0x00000000006c0947 */ /* 0x000fea0003800000 */
[----:B------:R-:W-:-:S13]  /*5130*/  ISETP.GE.AND P0, PT, R27, 0x1, PT ;  /* 0x000000011b00780c */ /* 0x000fda0003f06270 */
[----:B------:R-:W-:Y:S05]  /*5140*/  @P0 BRA `(.L_x_121) ;  /* 0x0000000000740947 */ /* 0x000fea0003800000 */
[----:B------:R-:W-:Y:S02]  /*5150*/  ISETP.GE.AND P0, PT, R27, -0x18, PT ;  /* 0xffffffe81b00780c */ /* 0x000fe40003f06270 */
[----:B------:R-:W-:-:S11]  /*5160*/  LOP3.LUT R30, R30, 0x80000000, RZ, 0xc0, !PT ;  /* 0x800000001e1e7812 */ /* 0x000fd600078ec0ff */
[----:B------:R-:W-:Y:S05]  /*5170*/  @!P0 BRA `(.L_x_121) ;  /* 0x0000000000688947 */ /* 0x000fea0003800000 */
[CCC-:B------:R-:W-:Y:S01]  /*5180*/  FFMA.RZ R28, R29.reuse, R0.reuse, R33.reuse ;  /* 0x000000001d1c7223 */ /* 0x1c0fe2000000c021 */
[CCC-:B------:R-:W-:Y:S01]  /*5190*/  FFMA.RP R31, R29.reuse, R0.reuse, R33.reuse ;  /* 0x000000001d1f7223 */ /* 0x1c0fe20000008021 */
[----:B------:R-:W-:Y:S01]  /*51a0*/  FFMA.RM R29, R29, R0, R33 ;  /* 0x000000001d1d7223 */ /* 0x000fe20000004021 */
[C---:B------:R-:W-:Y:S02]  /*51b0*/  IADD3 R0, PT, PT, R27.reuse, 0x20, RZ ;  /* 0x000000201b007810 */ /* 0x040fe40007ffe0ff */
[----:B------:R-:W-:Y:S02]  /*51c0*/  LOP3.LUT R28, R28, 0x7fffff, RZ, 0xc0, !PT ;  /* 0x007fffff1c1c7812 */ /* 0x000fe400078ec0ff */
[C---:B------:R-:W-:Y:S02]  /*51d0*/  ISETP.NE.AND P2, PT, R27.reuse, RZ, PT ;  /* 0x000000ff1b00720c */ /* 0x040fe40003f45270 */
[----:B------:R-:W-:Y:S02]  /*51e0*/  LOP3.LUT R28, R28, 0x800000, RZ, 0xfc, !PT ;  /* 0x008000001c1c7812 */ /* 0x000fe400078efcff */
[----:B------:R-:W-:-:S02]  /*51f0*/  ISETP.NE.AND P1, PT, R27, RZ, PT ;  /* 0x000000ff1b00720c */ /* 0x000fc40003f25270 */
[----:B------:R-:W-:Y:S02]  /*5200*/  IADD3 R27, PT, PT, -R27, RZ, RZ ;  /* 0x000000ff1b1b7210 */ /* 0x000fe40007ffe1ff */
[----:B------:R-:W-:Y:S02]  /*5210*/  SHF.L.U32 R0, R28, R0, RZ ;  /* 0x000000001c007219 */ /* 0x000fe400000006ff */
[----:B------:R-:W-:Y:S02]  /*5220*/  FSETP.NEU.FTZ.AND P0, PT, R31, R29, PT ;  /* 0x0000001d1f00720b */ /* 0x000fe40003f1d000 */
[----:B------:R-:W-:Y:S02]  /*5230*/  SEL R27, R27, RZ, P2 ;  /* 0x000000ff1b1b7207 */ /* 0x000fe40001000000 */
[----:B------:R-:W-:Y:S02]  /*5240*/  ISETP.NE.AND P1, PT, R0, RZ, P1 ;  /* 0x000000ff0000720c */ /* 0x000fe40000f25270 */
[----:B------:R-:W-:-:S02]  /*5250*/  SHF.R.U32.HI R28, RZ, R27, R28 ;  /* 0x0000001bff1c7219 */ /* 0x000fc4000001161c */
[----:B------:R-:W-:Y:S02]  /*5260*/  PLOP3.LUT P0, PT, P0, P1, PT, 0xf8, 0x8f ;  /* 0x00000000008f781c */ /* 0x000fe40000703f70 */
[----:B------:R-:W-:Y:S02]  /*5270*/  SHF.R.U32.HI R27, RZ, 0x1, R28 ;  /* 0x00000001ff1b7819 */ /* 0x000fe4000001161c */
[----:B------:R-:W-:-:S04]  /*5280*/  SEL R0, RZ, 0x1, !P0 ;  /* 0x00000001ff007807 */ /* 0x000fc80004000000 */
[----:B------:R-:W-:-:S04]  /*5290*/  LOP3.LUT R0, R0, 0x1, R27, 0xf8, !PT ;  /* 0x0000000100007812 */ /* 0x000fc800078ef81b */
[----:B------:R-:W-:-:S04]  /*52a0*/  LOP3.LUT R0, R0, R28, RZ, 0xc0, !PT ;  /* 0x0000001c00007212 */ /* 0x000fc800078ec0ff */
[----:B------:R-:W-:-:S04]  /*52b0*/  IADD3 R0, PT, PT, R27, R0, RZ ;  /* 0x000000001b007210 */ /* 0x000fc80007ffe0ff */
[----:B------:R-:W-:Y:S01]  /*52c0*/  LOP3.LUT R30, R0, R30, RZ, 0xfc, !PT ;  /* 0x0000001e001e7212 */ /* 0x000fe200078efcff */
[----:B------:R-:W-:Y:S06]  /*52d0*/  BRA `(.L_x_121) ;  /* 0x0000000000107947 */ /* 0x000fec0003800000 */
.L_x_120:
[----:B------:R-:W-:-:S04]  /*52e0*/  LOP3.LUT R30, R30, 0x80000000, RZ, 0xc0, !PT ;  /* 0x800000001e1e7812 */ /* 0x000fc800078ec0ff */
[----:B------:R-:W-:Y:S01]  /*52f0*/  LOP3.LUT R30, R30, 0x7f800000, RZ, 0xfc, !PT ;  /* 0x7f8000001e1e7812 */ /* 0x000fe200078efcff */
[----:B------:R-:W-:Y:S06]  /*5300*/  BRA `(.L_x_121) ;  /* 0x0000000000047947 */ /* 0x000fec0003800000 */
.L_x_119:
[----:B------:R-:W-:-:S07]  /*5310*/  LEA R30, R28, R30, 0x17 ;  /* 0x0000001e1c1e7211 */ /* 0x000fce00078eb8ff */
.L_x_121:
[----:B------:R-:W-:Y:S05]  /*5320*/  BSYNC.RECONVERGENT B1 ;  /* 0x0000000000017941 */ /* 0x000fea0003800200 */
.L_x_118:
[----:B------:R-:W-:Y:S01]  /*5330*/  MOV R0, R30 ;  /* 0x0000001e00007202 */ /* 0x000fe20000000f00 */
[----:B------:R-:W-:Y:S06]  /*5340*/  BRA `(.L_x_122) ;  /* 0x0000000000207947 */ /* 0x000fec0003800000 */
.L_x_117:
[----:B------:R-:W-:-:S04]  /*5350*/  LOP3.LUT R0, R32, 0x80000000, R0, 0x48, !PT ;  /* 0x8000000020007812 */ /* 0x000fc800078e4800 */
[----:B------:R-:W-:Y:S01]  /*5360*/  LOP3.LUT R0, R0, 0x7f800000, RZ, 0xfc, !PT ;  /* 0x7f80000000007812 */ /* 0x000fe200078efcff */
[----:B------:R-:W-:Y:S06]  /*5370*/  BRA `(.L_x_122) ;  /* 0x0000000000147947 */ /* 0x000fec0003800000 */
.L_x_116:
[----:B------:R-:W-:Y:S01]  /*5380*/  LOP3.LUT R0, R32, 0x80000000, R0, 0x48, !PT ;  /* 0x8000000020007812 */ /* 0x000fe200078e4800 */
[----:B------:R-:W-:Y:S06]  /*5390*/  BRA `(.L_x_122) ;  /* 0x00000000000c7947 */ /* 0x000fec0003800000 */
.L_x_115:
[----:B------:R-:W0:Y:S01]  /*53a0*/  MUFU.RSQ R0, -QNAN ;  /* 0xffc0000000007908 */ /* 0x000e220000001400 */
[----:B------:R-:W-:Y:S05]  /*53b0*/  BRA `(.L_x_122) ;  /* 0x0000000000047947 */ /* 0x000fea0003800000 */
.L_x_114:
[----:B------:R-:W-:-:S07]  /*53c0*/  FADD.FTZ R0, R0, R32 ;  /* 0x0000002000007221 */ /* 0x000fce0000010000 */
.L_x_122:
[----:B------:R-:W-:Y:S05]  /*53d0*/  BSYNC.RECONVERGENT B0 ;  /* 0x0000000000007941 */ /* 0x000fea0003800200 */
.L_x_112:
[----:B------:R-:W-:-:S04]  /*53e0*/  HFMA2 R27, -RZ, RZ, 0, 0 ;  /* 0x00000000ff1b7431 */ /* 0x000fc800000001ff */
[----:B0-----:R-:W-:Y:S05]  /*53f0*/  RET.REL.NODEC R26 `(_Z14hor_fmeanr_gpuPfS_iiii) ;  /* 0xffffffac1a007950 */ /* 0x001fea0003c3ffff */
.L_x_123:
[----:B------:R-:W-:-:S00]  /*5400*/  BRA `(.L_x_123) ;  /* 0xfffffffc00fc7947 */ /* 0x000fc0000383ffff */
[----:B------:R-:W-:-:S00]  /*5410*/  NOP ;  /* 0x0000000000007918 */ /* 0x000fc00000000000 */
        /* <DEDUP_REMOVED lines=14> */
.L_x_144:


//--------------------- .text._Z14ver_fmeanr_gpuPfS_iiii --------------------------
	.section	.text._Z14ver_fmeanr_gpuPfS_iiii,"ax",@progbits
	.align	128
        .global         _Z14ver_fmeanr_gpuPfS_iiii
        .type           _Z14ver_fmeanr_gpuPfS_iiii,@function
        .size           _Z14ver_fmeanr_gpuPfS_iiii,(.L_x_146 - _Z14ver_fmeanr_gpuPfS_iiii)
        .other          _Z14ver_fmeanr_gpuPfS_iiii,@"STO_CUDA_ENTRY STV_DEFAULT"
_Z14ver_fmeanr_gpuPfS_iiii:
.text._Z14ver_fmeanr_gpuPfS_iiii:
[----:B------:R-:W-:Y:S01]  /*0000*/  LDC R1, c[0x0][0x37c] ;  /* 0x0000df00ff017b82 */ /* 0x000fe20000000800 */
[----:B------:R-:W0:Y:S07]  /*0010*/  S2R R0, SR_TID.X ;  /* 0x0000000000007919 */ /* 0x000e2e0000002100 */
[----:B------:R-:W0:Y:S01]  /*0020*/  S2UR UR9, SR_CTAID.X ;  /* 0x00000000000979c3 */ /* 0x000e220000002500 */
[----:B------:R-:W1:Y:S07]  /*0030*/  LDCU UR4, c[0x0][0x390] ;  /* 0x00007200ff0477ac */ /* 0x000e6e0008000800 */
[----:B------:R-:W0:Y:S02]  /*0040*/  LDC R3, c[0x0][0x398] ;  /* 0x0000e600ff037b82 */ /* 0x000e240000000800 */
[----:B0-----:R-:W-:Y:S01]  /*0050*/  IMAD R2, R3, UR9, R0 ;  /* 0x0000000903027c24 */ /* 0x001fe2000f8e0200 */
[----:B-1----:R-:W-:-:S04]  /*0060*/  MOV R3, UR4 ;  /* 0x0000000400037c02 */ /* 0x002fc80008000f00 */
[----:B------:R-:W-:-:S13]  /*0070*/  ISETP.GE.AND P0, PT, R2, R3, PT ;  /* 0x000000030200720c */ /* 0x000fda0003f06270 */
[----:B------:R-:W-:Y:S05]  /*0080*/  @P0 EXIT ;  /* 0x000000000000094d */ /* 0x000fea0003800000 */
[----:B------:R-:W0:Y:S01]  /*0090*/  LDC R4, c[0x0][0x39c] ;  /* 0x0000e700ff047b82 */ /* 0x000e220000000800 */
[----:B------:R-:W1:Y:S01]  /*00a0*/  LDCU.64 UR10, c[0x0][0x358] ;  /* 0x00006b00ff0a77ac */ /* 0x000e620008000a00 */
[----:B------:R-:W-:Y:S01]  /*00b0*/  HFMA2 R9, -RZ, RZ, 0, 0 ;  /* 0x00000000ff097431 */ /* 0x000fe200000001ff */
[----:B0-----:R-:W-:-:S13]  /*00c0*/  ISETP.GE.AND P0, PT, R4, RZ, PT ;  /* 0x000000ff0400720c */ /* 0x001fda0003f06270 */
[----:B-1----:R-:W-:Y:S05]  /*00d0*/  @!P0 BRA `(.L_x_124) ;  /* 0x0000000400fc8947 */ /* 0x002fea0003800000 */
[C---:B------:R-:W-:Y:S02]  /*00e0*/  ISETP.GE.U32.AND P1, PT, R4.reuse, 0xf, PT ;  /* 0x0000000f0400780c */ /* 0x040fe40003f26070 */
[----:B------:R-:W-:Y:S02]  /*00f0*/  IADD3 R5, PT, PT, R4, 0x1, RZ ;  /* 0x0000000104057810 */ /* 0x000fe40007ffe0ff */
[----:B------:R-:W-:Y:S02]  /*0100*/  MOV R9, RZ ;  /* 0x000000ff00097202 */ /* 0x000fe40000000f00 */
[----:B------:R-:W-:Y:S02]  /*0110*/  LOP3.LUT R6, R5, 0xf, RZ, 0xc0, !PT ;  /* 0x0000000f05067812 */ /* 0x000fe400078ec0ff */
[----:B------:R-:W-:Y:S02]  /*0120*/  MOV R7, RZ ;  /* 0x000000ff00077202 */ /* 0x000fe40000000f00 */
[----:B------:R-:W-:-:S03]  /*0130*/  ISETP.NE.AND P0, PT, R6, RZ, PT ;  /* 0x000000ff0600720c */ /* 0x000fc60003f05270 */
[----:B------:R-:W-:Y:S10]  /*0140*/  @!P1 BRA `(.L_x_125) ;  /* 0x0000000000e49947 */ /* 0x000ff40003800000 */
[----:B------:R-:W-:Y:S02]  /*0150*/  LOP3.LUT R7, R5, 0xfffffff0, RZ, 0xc0, !PT ;  /* 0xfffffff005077812 */ /* 0x000fe400078ec0ff */
[----:B------:R-:W-:Y:S02]  /*0160*/  MOV R9, RZ ;  /* 0x000000ff00097202 */ /* 0x000fe40000000f00 */
[----:B------:R-:W-:Y:S02]  /*0170*/  MOV R10, R2 ;  /* 0x00000002000a7202 */ /* 0x000fe40000000f00 */
[----:B------:R-:W-:-:S07]  /*0180*/  IADD3 R11, PT, PT, -R7, RZ, RZ ;  /* 0x000000ff070b7210 */ /* 0x000fce0007ffe1ff */
.L_x_126:
[----:B------:R-:W0:Y:S02]  /*0190*/  LDC.64 R20, c[0x0][0x380] ;  /* 0x0000e000ff147b82 */ /* 0x000e240000000a00 */
[----:B0-----:R-:W-:-:S05]  /*01a0*/  IMAD.WIDE R20, R10, 0x4, R20 ;  /* 0x000000040a147825 */ /* 0x001fca00078e0214 */
[----:B------:R0:W2:Y:S02]  /*01b0*/  LDG.E R28, desc[UR10][R20.64] ;  /* 0x0000000a141c7981 */ /* 0x0000a4000c1e1900 */
[----:B0-----:R-:W-:-:S05]  /*01c0*/  IMAD.WIDE R20, R3, 0x4, R20 ;  /* 0x0000000403147825 */ /* 0x001fca00078e0214 */
[----:B------:R-:W3:Y:S01]  /*01d0*/  LDG.E R8, desc[UR10][R20.64] ;  /* 0x0000000a14087981 */ /* 0x000ee2000c1e1900 */
[----:B------:R-:W-:-:S05]  /*01e0*/  IMAD.WIDE R18, R3, 0x4, R20 ;  /* 0x0000000403127825 */ /* 0x000fca00078e0214 */
[----:B------:R0:W4:Y:S01]  /*01f0*/  LDG.E R27, desc[UR10][R18.64] ;  /* 0x0000000a121b7981 */ /* 0x000122000c1e1900 */
[----:B------:R-:W-:-:S05]  /*0200*/  IMAD.WIDE R12, R3, 0x4, R18 ;  /* 0x00000004030c7825 */ /* 0x000fca00078e0212 */
[----:B------:R-:W5:Y:S01]  /*0210*/  LDG.E R26, desc[UR10][R12.64] ;  /* 0x0000000a0c1a7981 */ /* 0x000f62000c1e1900 */
[----:B------:R-:W-:-:S04]  /*0220*/  IMAD.WIDE R24, R3, 0x4, R12 ;  /* 0x0000000403187825 */ /* 0x000fc800078e020c */
[C---:B------:R-:W-:Y:S02]  /*0230*/  IMAD.WIDE R14, R3.reuse, 0x4, R24 ;  /* 0x00000004030e7825 */ /* 0x040fe400078e0218 */
[----:B------:R-:W5:Y:S02]  /*0240*/  LDG.E R25, desc[UR10][R24.64] ;  /* 0x0000000a18197981 */ /* 0x000f64000c1e1900 */
[----:B------:R-:W-:-:S04]  /*0250*/  IMAD.WIDE R22, R3, 0x4, R14 ;  /* 0x0000000403167825 */ /* 0x000fc800078e020e */
[C---:B------:R-:W-:Y:S01]  /*0260*/  IMAD.WIDE R16, R3.reuse, 0x4, R22 ;  /* 0x0000000403107825 */ /* 0x040fe200078e0216 */
[----:B------:R1:W5:Y:S04]  /*0270*/  LDG.E R24, desc[UR10][R14.64] ;  /* 0x0000000a0e187981 */ /* 0x000368000c1e1900 */
[----:B------:R-:W5:Y:S01]  /*0280*/  LDG.E R23, desc[UR10][R22.64] ;  /* 0x0000000a16177981 */ /* 0x000f62000c1e1900 */
[----:B0-----:R-:W-:-:S05]  /*0290*/  IMAD.WIDE R18, R3, 0x4, R16 ;  /* 0x0000000403127825 */ /* 0x001fca00078e0210 */
[----:B------:R-:W5:Y:S01]  /*02a0*/  LDG.E R21, desc[UR10][R18.64] ;  /* 0x0000000a12157981 */ /* 0x000f62000c1e1900 */
[----:B-1----:R-:W-:-:S03]  /*02b0*/  IMAD.WIDE R14, R3, 0x4, R18 ;  /* 0x00000004030e7825 */ /* 0x002fc600078e0212 */
[----:B------:R0:W5:Y:S01]  /*02c0*/  LDG.E R22, desc[UR10][R16.64] ;  /* 0x0000000a10167981 */ /* 0x000162000c1e1900 */
[----:B------:R-:W-:-:S03]  /*02d0*/  IMAD.WIDE R12, R3, 0x4, R14 ;  /* 0x00000004030c7825 */ /* 0x000fc600078e020e */
[----:B------:R1:W5:Y:S01]  /*02e0*/  LDG.E R20, desc[UR10][R14.64] ;  /* 0x0000000a0e147981 */ /* 0x000362000c1e1900 */
[----:B0-----:R-:W-:-:S03]  /*02f0*/  IMAD.WIDE R16, R3, 0x4, R12 ;  /* 0x0000000403107825 */ /* 0x001fc600078e020c */
[----:B------:R-:W5:Y:S01]  /*0300*/  LDG.E R13, desc[UR10][R12.64] ;  /* 0x0000000a0c0d7981 */ /* 0x000f62000c1e1900 */
[----:B-1----:R-:W-:-:S03]  /*0310*/  IMAD.WIDE R14, R3, 0x4, R16 ;  /* 0x00000004030e7825 */ /* 0x002fc600078e0210 */
[----:B------:R0:W5:Y:S02]  /*0320*/  LDG.E R12, desc[UR10][R16.64] ;  /* 0x0000000a100c7981 */ /* 0x000164000c1e1900 */
[C---:B0-----:R-:W-:Y:S02]  /*0330*/  IMAD.WIDE R16, R3.reuse, 0x4, R14 ;  /* 0x0000000403107825 */ /* 0x041fe400078e020e */
[----:B------:R2:W5:Y:S02]  /*0340*/  LDG.E R14, desc[UR10][R14.64] ;  /* 0x0000000a0e0e7981 */ /* 0x000564000c1e1900 */
[----:B------:R-:W-:Y:S02]  /*0350*/  IMAD.WIDE R18, R3, 0x4, R16 ;  /* 0x0000000403127825 */ /* 0x000fe400078e0210 */
[----:B------:R-:W5:Y:S02]  /*0360*/  LDG.E R29, desc[UR10][R16.64] ;  /* 0x0000000a101d7981 */ /* 0x000f64000c1e1900 */
[----:B--2---:R-:W-:-:S02]  /*0370*/  FADD R15, R28, R9 ;  /* 0x000000091c0f7221 */ /* 0x004fc40000000000 */
[----:B------:R0:W2:Y:S02]  /*0380*/  LDG.E R9, desc[UR10][R18.64] ;  /* 0x0000000a12097981 */ /* 0x0000a4000c1e1900 */
[----:B0-----:R-:W-:-:S05]  /*0390*/  IMAD.WIDE R18, R3, 0x4, R18 ;  /* 0x0000000403127825 */ /* 0x001fca00078e0212 */
[----:B------:R-:W2:Y:S01]  /*03a0*/  LDG.E R28, desc[UR10][R18.64] ;  /* 0x0000000a121c7981 */ /* 0x000ea2000c1e1900 */
        /* <DEDUP_REMOVED lines=8> */
[----:B------:R-:W-:Y:S01]  /*0430*/  FADD R20, R21, R20 ;  /* 0x0000001415147221 */ /* 0x000fe20000000000 */
[----:B------:R-:W-:-:S03]  /*0440*/  IADD3 R11, PT, PT, R11, 0x10, RZ ;  /* 0x000000100b0b7810 */ /* 0x000fc60007ffe0ff */
[----:B------:R-:W-:Y:S01]  /*0450*/  FADD R13, R20, R13 ;  /* 0x0000000d140d7221 */ /* 0x000fe20000000000 */
[----:B------:R-:W-:-:S03]  /*0460*/  ISETP.NE.AND P1, PT, R11, RZ, PT ;  /* 0x000000ff0b00720c */ /* 0x000fc60003f25270 */
[----:B------:R-:W-:-:S04]  /*0470*/  FADD R13, R13, R12 ;  /* 0x0000000c0d0d7221 */ /* 0x000fc80000000000 */
[----:B------:R-:W-:-:S04]  /*0480*/  FADD R14, R13, R14 ;  /* 0x0000000e0d0e7221 */ /* 0x000fc80000000000 */
[----:B------:R-:W-:Y:S01]  /*0490*/  FADD R14, R14, R29 ;  /* 0x0000001d0e0e7221 */ /* 0x000fe20000000000 */
[----:B------:R-:W-:-:S03]  /*04a0*/  LEA R10, R3, R10, 0x4 ;  /* 0x0000000a030a7211 */ /* 0x000fc600078e20ff */
[----:B--2---:R-:W-:-:S04]  /*04b0*/  FADD R9, R14, R9 ;  /* 0x000000090e097221 */ /* 0x004fc80000000000 */
[----:B------:R-:W-:Y:S01]  /*04c0*/  FADD R9, R9, R28 ;  /* 0x0000001c09097221 */ /* 0x000fe20000000000 */
[----:B------:R-:W-:Y:S06]  /*04d0*/  @P1 BRA `(.L_x_126) ;  /* 0xfffffffc002c1947 */ /* 0x000fec000383ffff */
.L_x_125:
[----:B------:R-:W-:Y:S05]  /*04e0*/  @!P0 BRA `(.L_x_124) ;  /* 0x0000000000f88947 */ /* 0x000fea0003800000 */
[----:B------:R-:W-:Y:S02]  /*04f0*/  ISETP.GE.U32.AND P0, PT, R6, 0x8, PT ;  /* 0x000000080600780c */ /* 0x000fe40003f06070 */
[----:B------:R-:W-:-:S04]  /*0500*/  LOP3.LUT R8, R5, 0x7, RZ, 0xc0, !PT ;  /* 0x0000000705087812 */ /* 0x000fc800078ec0ff */
[----:B------:R-:W-:-:S07]  /*0510*/  ISETP.NE.AND P1, PT, R8, RZ, PT ;  /* 0x000000ff0800720c */ /* 0x000fce0003f25270 */
[----:B------:R-:W-:Y:S06]  /*0520*/  @!P0 BRA `(.L_x_127) ;  /* 0x00000000006c8947 */ /* 0x000fec0003800000 */
[----:B------:R-:W0:Y:S01]  /*0530*/  LDC.64 R22, c[0x0][0x380] ;  /* 0x0000e000ff167b82 */ /* 0x000e220000000a00 */
[----:B------:R-:W-:-:S04]  /*0540*/  IMAD R11, R7, R3, R2 ;  /* 0x00000003070b7224 */ /* 0x000fc800078e0202 */
[----:B0-----:R-:W-:-:S05]  /*0550*/  IMAD.WIDE R22, R11, 0x4, R22 ;  /* 0x000000040b167825 */ /* 0x001fca00078e0216 */
[----:B------:R-:W2:Y:S01]  /*0560*/  LDG.E R6, desc[UR10][R22.64] ;  /* 0x0000000a16067981 */ /* 0x000ea2000c1e1900 */
[----:B------:R-:W-:-:S04]  /*0570*/  IMAD.WIDE R24, R3, 0x4, R22 ;  /* 0x0000000403187825 */ /* 0x000fc800078e0216 */
[C---:B------:R-:W-:Y:S02]  /*0580*/  IMAD.WIDE R12, R3.reuse, 0x4, R24 ;  /* 0x00000004030c7825 */ /* 0x040fe400078e0218 */
[----:B------:R-:W3:Y:S02]  /*0590*/  LDG.E R25, desc[UR10][R24.64] ;  /* 0x0000000a18197981 */ /* 0x000ee4000c1e1900 */
[C---:B------:R-:W-:Y:S02]  /*05a0*/  IMAD.WIDE R10, R3.reuse, 0x4, R12 ;  /* 0x00000004030a7825 */ /* 0x040fe400078e020c */
[----:B------:R-:W4:Y:S02]  /*05b0*/  LDG.E R13, desc[UR10][R12.64] ;  /* 0x0000000a0c0d7981 */ /* 0x000f24000c1e1900 */
[C---:B------:R-:W-:Y:S02]  /*05c0*/  IMAD.WIDE R14, R3.reuse, 0x4, R10 ;  /* 0x00000004030e7825 */ /* 0x040fe400078e020a */
[----:B------:R-:W5:Y:S02]  /*05d0*/  LDG.E R11, desc[UR10][R10.64] ;  /* 0x0000000a0a0b7981 */ /* 0x000f64000c1e1900 */
[----:B------:R-:W-:-:S02]  /*05e0*/  IMAD.WIDE R16, R3, 0x4, R14 ;  /* 0x0000000403107825 */ /* 0x000fc400078e020e */
[----:B------:R-:W5:Y:S02]  /*05f0*/  LDG.E R15, desc[UR10][R14.64] ;  /* 0x0000000a0e0f7981 */ /* 0x000f64000c1e1900 */
[C---:B------:R-:W-:Y:S02]  /*0600*/  IMAD.WIDE R18, R3.reuse, 0x4, R16 ;  /* 0x0000000403127825 */ /* 0x040fe400078e0210 */
[----:B------:R-:W5:Y:S02]  /*0610*/  LDG.E R17, desc[UR10][R16.64] ;  /* 0x0000000a10117981 */ /* 0x000f64000c1e1900 */
[----:B------:R-:W-:Y:S02]  /*0620*/  IMAD.WIDE R20, R3, 0x4, R18 ;  /* 0x0000000403147825 */ /* 0x000fe400078e0212 */
        /* <DEDUP_REMOVED lines=11> */
.L_x_127:
[----:B------:R-:W-:Y:S05]  /*06e0*/  @!P1 BRA `(.L_x_124) ;  /* 0x0000000000789947 */ /* 0x000fea0003800000 */
[----:B------:R-:W-:Y:S02]  /*06f0*/  ISETP.GE.U32.AND P0, PT, R8, 0x4, PT ;  /* 0x000000040800780c */ /* 0x000fe40003f06070 */
[----:B------:R-:W-:-:S04]  /*0700*/  LOP3.LUT R5, R5, 0x3, RZ, 0xc0, !PT ;  /* 0x0000000305057812 */ /* 0x000fc800078ec0ff */
[----:B------:R-:W-:-:S07]  /*0710*/  ISETP.NE.AND P1, PT, R5, RZ, PT ;  /* 0x000000ff0500720c */ /* 0x000fce0003f25270 */
[----:B------:R-:W-:Y:S06]  /*0720*/  @!P0 BRA `(.L_x_128) ;  /* 0x00000000003c8947 */ /* 0x000fec0003800000 */
[----:B------:R-:W0:Y:S01]  /*0730*/  LDC.64 R10, c[0x0][0x380] ;  /* 0x0000e000ff0a7b82 */ /* 0x000e220000000a00 */
[----:B------:R-:W-:-:S04]  /*0740*/  IMAD R13, R7, R3, R2 ;  /* 0x00000003070d7224 */ /* 0x000fc800078e0202 */
[----:B0-----:R-:W-:-:S04]  /*0750*/  IMAD.WIDE R10, R13, 0x4, R10 ;  /* 0x000000040d0a7825 */ /* 0x001fc800078e020a */
[C---:B------:R-:W-:Y:S02]  /*0760*/  IMAD.WIDE R12, R3.reuse, 0x4, R10 ;  /* 0x00000004030c7825 */ /* 0x040fe400078e020a */
[----:B------:R-:W2:Y:S02]  /*0770*/  LDG.E R10, desc[UR10][R10.64] ;  /* 0x0000000a0a0a7981 */ /* 0x000ea4000c1e1900 */
[C---:B------:R-:W-:Y:S02]  /*0780*/  IMAD.WIDE R14, R3.reuse, 0x4, R12 ;  /* 0x00000004030e7825 */ /* 0x040fe400078e020c */
[----:B------:R-:W3:Y:S02]  /*0790*/  LDG.E R12, desc[UR10][R12.64] ;  /* 0x0000000a0c0c7981 */ /* 0x000ee4000c1e1900 */
[----:B------:R-:W-:Y:S02]  /*07a0*/  IMAD.WIDE R16, R3, 0x4, R14 ;  /* 0x0000000403107825 */ /* 0x000fe400078e020e */
[----:B------:R-:W4:Y:S04]  /*07b0*/  LDG.E R14, desc[UR10][R14.64] ;  /* 0x0000000a0e0e7981 */ /* 0x000f28000c1e1900 */
[----:B------:R-:W5:Y:S01]  /*07c0*/  LDG.E R16, desc[UR10][R16.64] ;  /* 0x0000000a10107981 */ /* 0x000f62000c1e1900 */
[----:B------:R-:W-:Y:S01]  /*07d0*/  IADD3 R7, PT, PT, R7, 0x4, RZ ;  /* 0x0000000407077810 */ /* 0x000fe20007ffe0ff */
[----:B--2---:R-:W-:-:S04]  /*07e0*/  FADD R9, R9, R10 ;  /* 0x0000000a09097221 */ /* 0x004fc80000000000 */
[----:B---3--:R-:W-:-:S04]  /*07f0*/  FADD R9, R9, R12 ;  /* 0x0000000c09097221 */ /* 0x008fc80000000000 */
[----:B----4-:R-:W-:-:S04]  /*0800*/  FADD R9, R9, R14 ;  /* 0x0000000e09097221 */ /* 0x010fc80000000000 */
[----:B-----5:R-:W-:-:S07]  /*0810*/  FADD R9, R9, R16 ;  /* 0x0000001009097221 */ /* 0x020fce0000000000 */
.L_x_128:
[----:B------:R-:W-:Y:S05]  /*0820*/  @!P1 BRA `(.L_x_124) ;  /* 0x0000000000289947 */ /* 0x000fea0003800000 */
[----:B------:R-:W0:Y:S01]  /*0830*/  LDC.64 R10, c[0x0][0x380] ;  /* 0x0000e000ff0a7b82 */ /* 0x000e220000000a00 */
[----:B------:R-:W-:Y:S01]  /*0840*/  IMAD R8, R7, R3, R2 ;  /* 0x0000000307087224 */ /* 0x000fe200078e0202 */
[----:B------:R-:W-:-:S07]  /*0850*/  IADD3 R5, PT, PT, -R5, RZ, RZ ;  /* 0x000000ff05057210 */ /* 0x000fce0007ffe1ff */
.L_x_129:
[----:B0-----:R-:W-:-:S06]  /*0860*/  IMAD.WIDE R6, R8, 0x4, R10 ;  /* 0x0000000408067825 */ /* 0x001fcc00078e020a */
[----:B------:R-:W2:Y:S01]  /*0870*/  LDG.E R6, desc[UR10][R6.64] ;  /* 0x0000000a06067981 */ /* 0x000ea2000c1e1900 */
[----:B------:R-:W-:Y:S02]  /*0880*/  IADD3 R5, PT, PT, R5, 0x1, RZ ;  /* 0x0000000105057810 */ /* 0x000fe40007ffe0ff */
[----:B------:R-:W-:Y:S02]  /*0890*/  IADD3 R8, PT, PT, R8, R3, RZ ;  /* 0x0000000308087210 */ /* 0x000fe40007ffe0ff */
[----:B------:R-:W-:Y:S01]  /*08a0*/  ISETP.NE.AND P0, PT, R5, RZ, PT ;  /* 0x000000ff0500720c */ /* 0x000fe20003f05270 */
[----:B--2---:R-:W-:-:S12]  /*08b0*/  FADD R9, R6, R9 ;  /* 0x0000000906097221 */ /* 0x004fd80000000000 */
[----:B------:R-:W-:Y:S05]  /*08c0*/  @P0 BRA `(.L_x_129) ;  /* 0xfffffffc00e40947 */ /* 0x000fea000383ffff */
.L_x_124:
[----:B------:R-:W0:Y:S01]  /*08d0*/  LDC.64 R6, c[0x0][0x388] ;  /* 0x0000e200ff067b82 */ /* 0x000e220000000a00 */
[----:B------:R-:W-:Y:S01]  /*08e0*/  ISETP.GE.AND P0, PT, R4, 0x2, PT ;  /* 0x000000020400780c */ /* 0x000fe20003f06270 */
[----:B0-----:R-:W-:-:S05]  /*08f0*/  IMAD.WIDE R6, R2, 0x4, R6 ;  /* 0x0000000402067825 */ /* 0x001fca00078e0206 */
[----:B------:R0:W-:Y:S07]  /*0900*/  STG.E desc[UR10][R6.64], R9 ;  /* 0x0000000906007986 */ /* 0x0001ee000c10190a */
[----:B------:R-:W-:Y:S05]  /*0910*/  @!P0 BRA `(.L_x_130) ;  /* 0x0000000400f08947 */ /* 0x000fea0003800000 */
[C---:B------:R-:W-:Y:S01]  /*0920*/  IADD3 R5, PT, PT, R4.reuse, -0x2, RZ ;  /* 0xfffffffe04057810 */ /* 0x040fe20007ffe0ff */
[----:B------:R-:W-:Y:S01]  /*0930*/  HFMA2 R22, -RZ, RZ, 0, 5.9604644775390625e-08 ;  /* 0x00000001ff167431 */ /* 0x000fe200000001ff */
[----:B------:R-:W-:Y:S02]  /*0940*/  IADD3 R18, PT, PT, R4, -0x1, RZ ;  /* 0xffffffff04127810 */ /* 0x000fe40007ffe0ff */
[----:B------:R-:W-:Y:S02]  /*0950*/  ISETP.GE.U32.AND P0, PT, R5, 0x7, PT ;  /* 0x000000070500780c */ /* 0x000fe40003f06070 */
[----:B------:R-:W-:-:S11]  /*0960*/  LOP3.LUT R24, R18, 0x7, RZ, 0xc0, !PT ;  /* 0x0000000712187812 */ /* 0x000fd600078ec0ff */
[----:B------:R-:W-:Y:S05]  /*0970*/  @!P0 BRA `(.L_x_131) ;  /* 0x0000000000e08947 */ /* 0x000fea0003800000 */
[----:B------:R-:W1:Y:S01]  /*0980*/  LDC R20, c[0x0][0x390] ;  /* 0x0000e400ff147b82 */ /* 0x000e620000000800 */
[----:B------:R-:W-:Y:S01]  /*0990*/  IMAD R21, R3, R4, R3 ;  /* 0x0000000403157224 */ /* 0x000fe200078e0203 */
[----:B------:R-:W-:Y:S02]  /*09a0*/  LOP3.LUT R23, R18, 0xfffffff8, RZ, 0xc0, !PT ;  /* 0xfffffff812177812 */ /* 0x000fe400078ec0ff */
[----:B------:R-:W-:Y:S02]  /*09b0*/  MOV R22, RZ ;  /* 0x000000ff00167202 */ /* 0x000fe40000000f00 */
[----:B------:R-:W-:Y:S02]  /*09c0*/  IADD3 R21, PT, PT, R2, R21, RZ ;  /* 0x0000001502157210 */ /* 0x000fe40007ffe0ff */
[----:B------:R-:W2:Y:S01]  /*09d0*/  LDC R19, c[0x0][0x390] ;  /* 0x0000e400ff137b82 */ /* 0x000ea20000000800 */
[----:B------:R-:W-:-:S07]  /*09e0*/  IADD3 R23, PT, PT, -R23, RZ, RZ ;  /* 0x000000ff17177210 */ /* 0x000fce0007ffe1ff */
[----:B------:R-:W3:Y:S02]  /*09f0*/  LDC.64 R10, c[0x0][0x380] ;  /* 0x0000e000ff0a7b82 */ /* 0x000ee40000000a00 */
.L_x_132:
[----:B---34-:R-:W-:-:S05]  /*0a00*/  IMAD.WIDE R12, R21, 0x4, R10 ;  /* 0x00000004150c7825 */ /* 0x018fca00078e020a */
[----:B------:R-:W3:Y:S01]  /*0a10*/  LDG.E R8, desc[UR10][R12.64] ;  /* 0x0000000a0c087981 */ /* 0x000ee2000c1e1900 */
[----:B--2---:R-:W-:Y:S01]  /*0a20*/  MOV R3, R19 ;  /* 0x0000001300037202 */ /* 0x004fe20000000f00 */
[----:B-1----:R-:W-:-:S04]  /*0a30*/  IMAD.WIDE R4, R20, 0x4, R6 ;  /* 0x0000000414047825 */ /* 0x002fc800078e0206 */
[----:B---3--:R-:W-:Y:S01]  /*0a40*/  FADD R25, R8, R9 ;  /* 0x0000000908197221 */ /* 0x008fe20000000000 */
[----:B0-----:R-:W-:-:S04]  /*0a50*/  IMAD.WIDE R8, R3, 0x4, R12 ;  /* 0x0000000403087825 */ /* 0x001fc800078e020c */
[----:B------:R0:W-:Y:S04]  /*0a60*/  STG.E desc[UR10][R4.64], R25 ;  /* 0x0000001904007986 */ /* 0x0001e8000c10190a */
[----:B------:R-:W2:Y:S01]  /*0a70*/  LDG.E R16, desc[UR10][R8.64] ;  /* 0x0000000a08107981 */ /* 0x000ea2000c1e1900 */
[----:B------:R-:W-:-:S04]  /*0a80*/  IMAD.WIDE R14, R3, 0x4, R4 ;  /* 0x00000004030e7825 */ /* 0x000fc800078e0204 */
[----:B--2---:R-:W-:Y:S01]  /*0a90*/  FADD R29, R25, R16 ;  /* 0x00000010191d7221 */ /* 0x004fe20000000000 */
[----:B------:R-:W-:-:S04]  /*0aa0*/  IMAD.WIDE R16, R3, 0x4, R8 ;  /* 0x0000000403107825 */ /* 0x000fc800078e0208 */
[----:B------:R1:W-:Y:S04]  /*0ab0*/  STG.E desc[UR10][R14.64], R29 ;  /* 0x0000001d0e007986 */ /* 0x0003e8000c10190a */
[----:B------:R-:W2:Y:S01]  /*0ac0*/  LDG.E R26, desc[UR10][R16.64] ;  /* 0x0000000a101a7981 */ /* 0x000ea2000c1e1900 */
[----:B------:R-:W-:-:S04]  /*0ad0*/  IMAD.WIDE R12, R3, 0x4, R14 ;  /* 0x00000004030c7825 */ /* 0x000fc800078e020e */
[----:B--2---:R-:W-:Y:S01]  /*0ae0*/  FADD R28, R29, R26 ;  /* 0x0000001a1d1c7221 */ /* 0x004fe20000000000 */
[----:B------:R-:W-:-:S04]  /*0af0*/  IMAD.WIDE R26, R3, 0x4, R16 ;  /* 0x00000004031a7825 */ /* 0x000fc800078e0210 */
[----:B------:R2:W-:Y:S04]  /*0b00*/  STG.E desc[UR10][R12.64], R28 ;  /* 0x0000001c0c007986 */ /* 0x0005e8000c10190a */
[----:B0-----:R-:W3:Y:S01]  /*0b10*/  LDG.E R25, desc[UR10][R26.64] ;  /* 0x0000000a1a197981 */ /* 0x001ee2000c1e1900 */
[----:B------:R-:W-:-:S04]  /*0b20*/  IMAD.WIDE R4, R3, 0x4, R12 ;  /* 0x0000000403047825 */ /* 0x000fc800078e020c */
[----:B------:R-:W-:-:S04]  /*0b30*/  IMAD.WIDE R8, R3, 0x4, R26 ;  /* 0x0000000403087825 */ /* 0x000fc800078e021a */
[----:B---3--:R-:W-:-:S05]  /*0b40*/  FADD R25, R28, R25 ;  /* 0x000000191c197221 */ /* 0x008fca0000000000 */
[----:B------:R0:W-:Y:S04]  /*0b50*/  STG.E desc[UR10][R4.64], R25 ;  /* 0x0000001904007986 */ /* 0x0001e8000c10190a */
[----:B-1----:R-:W3:Y:S01]  /*0b60*/  LDG.E R29, desc[UR10][R8.64] ;  /* 0x0000000a081d7981 */ /* 0x002ee2000c1e1900 */
[----:B------:R-:W-:-:S04]  /*0b70*/  IMAD.WIDE R14, R3, 0x4, R4 ;  /* 0x00000004030e7825 */ /* 0x000fc800078e0204 */
[----:B------:R-:W-:-:S04]  /*0b80*/  IMAD.WIDE R16, R3, 0x4, R8 ;  /* 0x0000000403107825 */ /* 0x000fc800078e0208 */
[----:B---3--:R-:W-:-:S05]  /*0b90*/  FADD R29, R25, R29 ;  /* 0x0000001d191d7221 */ /* 0x008fca0000000000 */
[----:B------:R1:W-:Y:S04]  /*0ba0*/  STG.E desc[UR10][R14.64], R29 ;  /* 0x0000001d0e007986 */ /* 0x0003e8000c10190a */
[----:B--2---:R-:W2:Y:S01]  /*0bb0*/  LDG.E R28, desc[UR10][R16.64] ;  /* 0x0000000a101c7981 */ /* 0x004ea2000c1e1900 */
[----:B------:R-:W-:-:S04]  /*0bc0*/  IMAD.WIDE R12, R3, 0x4, R14 ;  /* 0x00000004030c7825 */ /* 0x000fc800078e020e */
[----:B------:R-:W-:-:S04]  /*0bd0*/  IMAD.WIDE R26, R3, 0x4, R16 ;  /* 0x00000004031a7825 */ /* 0x000fc800078e0210 */
[----:B--2---:R-:W-:-:S05]  /*0be0*/  FADD R8, R29, R28 ;  /* 0x0000001c1d087221 */ /* 0x004fca0000000000 */
[----:B------:R4:W-:Y:S04]  /*0bf0*/  STG.E desc[UR10][R12.64], R8 ;  /* 0x000000080c007986 */ /* 0x0009e8000c10190a */
[----:B0-----:R-:W2:Y:S01]  /*0c00*/  LDG.E R25, desc[UR10][R26.64] ;  /* 0x0000000a1a197981 */ /* 0x001ea2000c1e1900 */
[----:B------:R-:W-:-:S04]  /*0c10*/  IMAD.WIDE R4, R3, 0x4, R12 ;  /* 0x0000000403047825 */ /* 0x000fc800078e020c */
[----:B-1----:R-:W-:-:S04]  /*0c20*/  IMAD.WIDE R28, R3, 0x4, R26 ;  /* 0x00000004031c7825 */ /* 0x002fc800078e021a */
[----:B--2---:R-:W-:-:S05]  /*0c30*/  FADD R25, R8, R25 ;  /* 0x0000001908197221 */ /* 0x004fca0000000000 */
[----:B------:R4:W-:Y:S04]  /*0c40*/  STG.E desc[UR10][R4.64], R25 ;  /* 0x0000001904007986 */ /* 0x0009e8000c10190a */
[----:B------:R-:W2:Y:S01]  /*0c50*/  LDG.E R28, desc[UR10][R28.64] ;  /* 0x0000000a1c1c7981 */ /* 0x000ea2000c1e1900 */
[----:B------:R-:W-:Y:S01]  /*0c60*/  IADD3 R23, PT, PT, R23, 0x8, RZ ;  /* 0x0000000817177810 */ /* 0x000fe20007ffe0ff */
[----:B------:R-:W-:Y:S01]  /*0c70*/  IMAD.WIDE R14, R3, 0x4, R4 ;  /* 0x00000004030e7825 */ /* 0x000fe200078e0204 */
[----:B------:R-:W-:Y:S02]  /*0c80*/  IADD3 R22, PT, PT, R22, 0x8, RZ ;  /* 0x0000000816167810 */ /* 0x000fe40007ffe0ff */
[----:B------:R-:W-:Y:S02]  /*0c90*/  ISETP.NE.AND P0, PT, R23, RZ, PT ;  /* 0x000000ff1700720c */ /* 0x000fe40003f05270 */
[----:B------:R-:W-:-:S02]  /*0ca0*/  LEA R20, R3, R20, 0x3 ;  /* 0x0000001403147211 */ /* 0x000fc400078e18ff */
[----:B------:R-:W-:Y:S01]  /*0cb0*/  LEA R21, R3, R21, 0x3 ;  /* 0x0000001503157211 */ /* 0x000fe200078e18ff */
[----:B--2---:R-:W-:-:S05]  /*0cc0*/  FADD R9, R25, R28 ;  /* 0x0000001c19097221 */ /* 0x004fca0000000000 */
[----:B------:R4:W-:Y:S03]  /*0cd0*/  STG.E desc[UR10][R14.64], R9 ;  /* 0x000000090e007986 */ /* 0x0009e6000c10190a */
[----:B------:R-:W-:Y:S05]  /*0ce0*/  @P0 BRA `(.L_x_132) ;  /* 0xfffffffc00440947 */ /* 0x000fea000383ffff */
[----:B------:R-:W-:-:S07]  /*0cf0*/  IADD3 R22, PT, PT, R22, 0x1, RZ ;  /* 0x0000000116167810 */ /* 0x000fce0007ffe0ff */
.L_x_131:
[----:B------:R-:W-:-:S13]  /*0d00*/  ISETP.NE.AND P0, PT, R24, RZ, PT ;  /* 0x000000ff1800720c */ /* 0x000fda0003f05270 */
[----:B------:R-:W-:Y:S05]  /*0d10*/  @!P0 BRA `(.L_x_130) ;  /* 0x0000000000f08947 */ /* 0x000fea0003800000 */
[----:B------:R-:W-:Y:S02]  /*0d20*/  ISETP.GE.U32.AND P0, PT, R24, 0x4, PT ;  /* 0x000000041800780c */ /* 0x000fe40003f06070 */
[----:B------:R-:W-:-:S04]  /*0d30*/  LOP3.LUT R19, R18, 0x3, RZ, 0xc0, !PT ;  /* 0x0000000312137812 */ /* 0x000fc800078ec0ff */
[----:B------:R-:W-:-:S07]  /*0d40*/  ISETP.NE.AND P1, PT, R19, RZ, PT ;  /* 0x000000ff1300720c */ /* 0x000fce0003f25270 */
[----:B------:R-:W-:Y:S06]  /*0d50*/  @!P0 BRA `(.L_x_133) ;  /* 0x0000000000688947 */ /* 0x000fec0003800000 */
[----:B------:R-:W1:Y:S01]  /*0d60*/  LDCU UR4, c[0x0][0x39c] ;  /* 0x00007380ff0477ac */ /* 0x000e620008000800 */
[----:B----4-:R-:W2:Y:S01]  /*0d70*/  LDC.64 R4, c[0x0][0x380] ;  /* 0x0000e000ff047b82 */ /* 0x010ea20000000a00 */
[----:B-1----:R-:W-:-:S05]  /*0d80*/  IADD3 R8, PT, PT, R22, UR4, RZ ;  /* 0x0000000416087c10 */ /* 0x002fca000fffe0ff */
[----:B------:R-:W-:-:S04]  /*0d90*/  IMAD R11, R8, R3, R2 ;  /* 0x00000003080b7224 */ /* 0x000fc800078e0202 */
[----:B--2---:R-:W-:-:S05]  /*0da0*/  IMAD.WIDE R4, R11, 0x4, R4 ;  /* 0x000000040b047825 */ /* 0x004fca00078e0204 */
[----:B------:R-:W2:Y:S01]  /*0db0*/  LDG.E R8, desc[UR10][R4.64] ;  /* 0x0000000a04087981 */ /* 0x000ea2000c1e1900 */
[----:B------:R-:W-:-:S04]  /*0dc0*/  IMAD R11, R22, R3, RZ ;  /* 0x00000003160b7224 */ /* 0x000fc800078e02ff */
[----:B------:R-:W-:-:S04]  /*0dd0*/  IMAD.WIDE R10, R11, 0x4, R6 ;  /* 0x000000040b0a7825 */ /* 0x000fc800078e0206 */
[----:B--2---:R-:W-:Y:S01]  /*0de0*/  FADD R21, R9, R8 ;  /* 0x0000000809157221 */ /* 0x004fe20000000000 */
        /* <DEDUP_REMOVED lines=12> */
[----:B------:R-:W2:Y:S01]  /*0eb0*/  LDG.E R16, desc[UR10][R16.64] ;  /* 0x0000000a10107981 */ /* 0x000ea2000c1e1900 */
[----:B0-----:R-:W-:Y:S01]  /*0ec0*/  IMAD.WIDE R10, R3, 0x4, R4 ;  /* 0x00000004030a7825 */ /* 0x001fe200078e0204 */
[----:B------:R-:W-:-:S03]  /*0ed0*/  IADD3 R22, PT, PT, R22, 0x4, RZ ;  /* 0x0000000416167810 */ /* 0x000fc60007ffe0ff */
[----:B--2---:R-:W-:-:S05]  /*0ee0*/  FADD R9, R25, R16 ;  /* 0x0000001019097221 */ /* 0x004fca0000000000 */
[----:B------:R1:W-:Y:S02]  /*0ef0*/  STG.E desc[UR10][R10.64], R9 ;  /* 0x000000090a007986 */ /* 0x0003e4000c10190a */
.L_x_133:
[----:B------:R-:W-:Y:S05]  /*0f00*/  @!P1 BRA `(.L_x_130) ;  /* 0x0000000000749947 */ /* 0x000fea0003800000 */
[----:B------:R-:W-:-:S13]  /*0f10*/  ISETP.NE.AND P0, PT, R19, 0x1, PT ;  /* 0x000000011300780c */ /* 0x000fda0003f05270 */
[----:B-1----:R-:W1:Y:S08]  /*0f20*/  @P0 LDC R11, c[0x0][0x39c] ;  /* 0x0000e700ff0b0b82 */ /* 0x002e700000000800 */
[----:B----4-:R-:W2:Y:S01]  /*0f30*/  @P0 LDC.64 R4, c[0x0][0x380] ;  /* 0x0000e000ff040b82 */ /* 0x010ea20000000a00 */
[----:B-1----:R-:W-:-:S05]  /*0f40*/  @P0 IADD3 R11, PT, PT, R22, R11, RZ ;  /* 0x0000000b160b0210 */ /* 0x002fca0007ffe0ff */
[----:B------:R-:W-:-:S04]  /*0f50*/  @P0 IMAD R11, R11, R3, R2 ;  /* 0x000000030b0b0224 */ /* 0x000fc800078e0202 */
[----:B--2---:R-:W-:-:S05]  /*0f60*/  @P0 IMAD.WIDE R10, R11, 0x4, R4 ;  /* 0x000000040b0a0825 */ /* 0x004fca00078e0204 */
[----:B------:R-:W2:Y:S01]  /*0f70*/  @P0 LDG.E R8, desc[UR10][R10.64] ;  /* 0x0000000a0a080981 */ /* 0x000ea2000c1e1900 */
[----:B------:R-:W-:Y:S02]  /*0f80*/  @P0 IMAD R5, R22, R3, RZ ;  /* 0x0000000316050224 */ /* 0x000fe400078e02ff */
[----:B------:R-:W-:-:S04]  /*0f90*/  @P0 IMAD.WIDE R12, R3, 0x4, R10 ;  /* 0x00000004030c0825 */ /* 0x000fc800078e020a */
[----:B------:R-:W-:Y:S01]  /*0fa0*/  @P0 IMAD.WIDE R4, R5, 0x4, R6 ;  /* 0x0000000405040825 */ /* 0x000fe200078e0206 */
[----:B------:R-:W-:-:S04]  /*0fb0*/  LOP3.LUT R18, R18, 0x1, RZ, 0xc0, !PT ;  /* 0x0000000112127812 */ /* 0x000fc800078ec0ff */
[----:B------:R-:W-:-:S13]  /*0fc0*/  ISETP.NE.U32.AND P1, PT, R18, 0x1, PT ;  /* 0x000000011200780c */ /* 0x000fda0003f25070 */
[----:B------:R-:W1:Y:S08]  /*0fd0*/  @!P1 LDC R15, c[0x0][0x39c] ;  /* 0x0000e700ff0f9b82 */ /* 0x000e700000000800 */
[----:B------:R-:W3:Y:S01]  /*0fe0*/  @!P1 LDC.64 R16, c[0x0][0x380] ;  /* 0x0000e000ff109b82 */ /* 0x000ee20000000a00 */
[----:B--2---:R-:W-:-:S05]  /*0ff0*/  @P0 FADD R19, R9, R8 ;  /* 0x0000000809130221 */ /* 0x004fca0000000000 */
[----:B------:R3:W-:Y:S04]  /*1000*/  @P0 STG.E desc[UR10][R4.64], R19 ;  /* 0x0000001304000986 */ /* 0x0007e8000c10190a */
[----:B------:R-:W0:Y:S01]  /*1010*/  @P0 LDG.E R12, desc[UR10][R12.64] ;  /* 0x0000000a0c0c0981 */ /* 0x000e22000c1e1900 */
[----:B------:R-:W-:-:S04]  /*1020*/  @P0 IADD3 R22, PT, PT, R22, 0x2, RZ ;  /* 0x0000000216160810 */ /* 0x000fc80007ffe0ff */
[----:B-1----:R-:W-:Y:S01]  /*1030*/  @!P1 IADD3 R8, PT, PT, R22, R15, RZ ;  /* 0x0000000f16089210 */ /* 0x002fe20007ffe0ff */
[----:B------:R-:W-:-:S04]  /*1040*/  @P0 IMAD.WIDE R14, R3, 0x4, R4 ;  /* 0x00000004030e0825 */ /* 0x000fc800078e0204 */
[----:B------:R-:W-:-:S04]  /*1050*/  @!P1 IMAD R11, R8, R3, R2 ;  /* 0x00000003080b9224 */ /* 0x000fc800078e0202 */
[----:B---3--:R-:W-:-:S04]  /*1060*/  @!P1 IMAD.WIDE R4, R11, 0x4, R16 ;  /* 0x000000040b049825 */ /* 0x008fc800078e0210 */
[----:B0-----:R-:W-:-:S05]  /*1070*/  @P0 FADD R9, R19, R12 ;  /* 0x0000000c13090221 */ /* 0x001fca0000000000 */
[----:B------:R0:W-:Y:S04]  /*1080*/  @P0 STG.E desc[UR10][R14.64], R9 ;  /* 0x000000090e000986 */ /* 0x0001e8000c10190a */
[----:B------:R-:W0:Y:S01]  /*1090*/  @!P1 LDG.E R4, desc[UR10][R4.64] ;  /* 0x0000000a04049981 */ /* 0x000e22000c1e1900 */
[----:B------:R-:W-:-:S04]  /*10a0*/  @!P1 IMAD R11, R22, R3, RZ ;  /* 0x00000003160b9224 */ /* 0x000fc800078e02ff */
[----:B------:R-:W-:-:S04]  /*10b0*/  @!P1 IMAD.WIDE R10, R11, 0x4, R6 ;  /* 0x000000040b0a9825 */ /* 0x000fc800078e0206 */
[----:B0-----:R-:W-:-:S05]  /*10c0*/  @!P1 FADD R9, R9, R4 ;  /* 0x0000000409099221 */ /* 0x001fca0000000000 */
[----:B------:R2:W-:Y:S02]  /*10d0*/  @!P1 STG.E desc[UR10][R10.64], R9 ;  /* 0x000000090a009986 */ /* 0x0005e4000c10190a */
.L_x_130:
[----:B-1--4-:R-:W1:Y:S08]  /*10e0*/  LDC R4, c[0x0][0x394] ;  /* 0x0000e500ff047b82 */ /* 0x012e700000000800 */
[----:B--2---:R-:W1:Y:S02]  /*10f0*/  LDC R11, c[0x0][0x39c] ;  /* 0x0000e700ff0b7b82 */ /* 0x004e640000000800 */
[----:B-1----:R-:W-:-:S04]  /*1100*/  IADD3 R12, PT, PT, -R11, R4, RZ ;  /* 0x000000040b0c7210 */ /* 0x002fc80007ffe1ff */
[----:B------:R-:W-:-:S13]  /*1110*/  ISETP.GT.AND P0, PT, R12, R11, PT ;  /* 0x0000000b0c00720c */ /* 0x000fda0003f04270 */
[----:B------:R-:W-:Y:S05]  /*1120*/  @!P0 BRA `(.L_x_134) ;  /* 0x0000000800cc8947 */ /* 0x000fea0003800000 */
[----:B------:R-:W-:Y:S01]  /*1130*/  IADD3 R5, PT, PT, -R11, RZ, RZ ;  /* 0x000000ff0b057210 */ /* 0x000fe20007ffe1ff */
[----:B------:R-:W1:Y:S03]  /*1140*/  LDCU UR4, c[0x0][0x39c] ;  /* 0x00007380ff0477ac */ /* 0x000e660008000800 */
[-C--:B------:R-:W-:Y:S02]  /*1150*/  LEA R10, R5, R4.reuse, 0x1 ;  /* 0x00000004050a7211 */ /* 0x080fe400078e08ff */
[----:B------:R-:W-:Y:S02]  /*1160*/  LEA R4, R11, -R4, 0x1 ;  /* 0x800000040b047211 */ /* 0x000fe400078e08ff */
[----:B------:R-:W-:Y:S02]  /*1170*/  LOP3.LUT R8, R10, 0x7, RZ, 0xc0, !PT ;  /* 0x000000070a087812 */ /* 0x000fe400078ec0ff */
[----:B------:R-:W-:-:S02]  /*1180*/  ISETP.GT.U32.AND P1, PT, R4, -0x8, PT ;  /* 0xfffffff80400780c */ /* 0x000fc40003f24070 */
[----:B------:R-:W-:-:S11]  /*1190*/  ISETP.NE.AND P0, PT, R8, RZ, PT ;  /* 0x000000ff0800720c */ /* 0x000fd60003f05270 */
[----:B-1----:R-:W-:Y:S05]  /*11a0*/  @P1 BRA `(.L_x_135) ;  /* 0x0000000400441947 */ /* 0x002fea0003800000 */
[----:B------:R-:W1:Y:S01]  /*11b0*/  LDC R13, c[0x0][0x398] ;  /* 0x0000e600ff0d7b82 */ /* 0x000e620000000800 */
[----:B------:R-:W-:Y:S01]  /*11c0*/  IMAD R5, R3, R11, RZ ;  /* 0x0000000b03057224 */ /* 0x000fe200078e02ff */
[----:B------:R-:W-:-:S04]  /*11d0*/  LOP3.LUT R11, R10, 0xfffffff8, RZ, 0xc0, !PT ;  /* 0xfffffff80a0b7812 */ /* 0x000fc800078ec0ff */
[----:B------:R-:W-:Y:S02]  /*11e0*/  LEA R0, R5, R0, 0x1 ;  /* 0x0000000005007211 */ /* 0x000fe400078e08ff */
[----:B------:R-:W2:Y:S01]  /*11f0*/  LDC R4, c[0x0][0x390] ;  /* 0x0000e400ff047b82 */ /* 0x000ea20000000800 */
[----:B------:R-:W-:-:S07]  /*1200*/  IADD3 R11, PT, PT, -R11, RZ, RZ ;  /* 0x000000ff0b0b7210 */ /* 0x000fce0007ffe1ff */
[----:B------:R-:W3:Y:S01]  /*1210*/  LDC.64 R16, c[0x0][0x380] ;  /* 0x0000e000ff107b82 */ /* 0x000ee20000000a00 */
[----:B-1----:R-:W-:Y:S01]  /*1220*/  IMAD R14, R13, UR9, R0 ;  /* 0x000000090d0e7c24 */ /* 0x002fe2000f8e0200 */
[----:B------:R-:W-:-:S07]  /*1230*/  IADD3 R0, PT, PT, R2, -R3, RZ ;  /* 0x8000000302007210 */ /* 0x000fce0007ffe0ff */
.L_x_136:
[----:B---3--:R-:W-:-:S04]  /*1240*/  IMAD.WIDE R20, R14, 0x4, R16 ;  /* 0x000000040e147825 */ /* 0x008fc800078e0210 */
[----:B----4-:R-:W-:Y:S01]  /*1250*/  IMAD.WIDE R18, R0, 0x4, R16 ;  /* 0x0000000400127825 */ /* 0x010fe200078e0210 */
[----:B------:R-:W0:Y:S04]  /*1260*/  LDG.E R22, desc[UR10][R20.64] ;  /* 0x0000000a14167981 */ /* 0x000e28000c1e1900 */
[----:B------:R-:W3:Y:S01]  /*1270*/  LDG.E R24, desc[UR10][R18.64] ;  /* 0x0000000a12187981 */ /* 0x000ee2000c1e1900 */
[----:B--2---:R-:W-:-:S05]  /*1280*/  MOV R3, R4 ;  /* 0x0000000400037202 */ /* 0x004fca0000000f00 */
[----:B------:R-:W-:-:S04]  /*1290*/  IMAD.WIDE R26, R3, 0x4, R18 ;  /* 0x00000004031a7825 */ /* 0x000fc800078e0212 */
[----:B0-----:R-:W-:Y:S01]  /*12a0*/  FADD R9, R22, R9 ;  /* 0x0000000916097221 */ /* 0x001fe20000000000 */
[----:B------:R-:W-:-:S04]  /*12b0*/  IMAD.WIDE R22, R5, 0x4, R6 ;  /* 0x0000000405167825 */ /* 0x000fc800078e0206 */
[----:B---3--:R-:W-:Y:S01]  /*12c0*/  FADD R9, R9, -R24 ;  /* 0x8000001809097221 */ /* 0x008fe20000000000 */
[----:B------:R-:W-:-:S04]  /*12d0*/  IMAD.WIDE R24, R3, 0x4, R20 ;  /* 0x0000000403187825 */ /* 0x000fc800078e0214 */
[----:B------:R0:W-:Y:S04]  /*12e0*/  STG.E desc[UR10][R22.64], R9 ;  /* 0x0000000916007986 */ /* 0x0001e8000c10190a */
[----:B------:R-:W2:Y:S04]  /*12f0*/  LDG.E R28, desc[UR10][R24.64] ;  /* 0x0000000a181c7981 */ /* 0x000ea8000c1e1900 */
[----:B------:R-:W3:Y:S01]  /*1300*/  LDG.E R13, desc[UR10][R26.64] ;  /* 0x0000000a1a0d7981 */ /* 0x000ee2000c1e1900 */
[----:B------:R-:W-:-:S04]  /*1310*/  IMAD.WIDE R18, R3, 0x4, R22 ;  /* 0x0000000403127825 */ /* 0x000fc800078e0216 */
[----:B------:R-:W-:-:S04]  /*1320*/  IMAD.WIDE R20, R3, 0x4, R24 ;  /* 0x0000000403147825 */ /* 0x000fc800078e0218 */
[----:B--2---:R-:W-:-:S04]  /*1330*/  FADD R28, R9, R28 ;  /* 0x0000001c091c7221 */ /* 0x004fc80000000000 */
[----:B---3--:R-:W-:Y:S01]  /*1340*/  FADD R13, R28, -R13 ;  /* 0x8000000d1c0d7221 */ /* 0x008fe20000000000 */
[----:B------:R-:W-:-:S04]  /*1350*/  IMAD.WIDE R28, R3, 0x4, R26 ;  /* 0x00000004031c7825 */ /* 0x000fc800078e021a */
[----:B------:R1:W-:Y:S04]  /*1360*/  STG.E desc[UR10][R18.64], R13 ;  /* 0x0000000d12007986 */ /* 0x0003e8000c10190a */
[----:B------:R-:W2:Y:S04]  /*1370*/  LDG.E R15, desc[UR10][R20.64] ;  /* 0x0000000a140f7981 */ /* 0x000ea8000c1e1900 */
[----:B------:R-:W3:Y:S01]  /*1380*/  LDG.E R24, desc[UR10][R28.64] ;  /* 0x0000000a1c187981 */ /* 0x000ee2000c1e1900 */
[----:B0-----:R-:W-:-:S04]  /*1390*/  IMAD.WIDE R22, R3, 0x4, R18 ;  /* 0x0000000403167825 */ /* 0x001fc800078e0212 */
[----:B------:R-:W-:-:S04]  /*13a0*/  IMAD.WIDE R26, R3, 0x4, R28 ;  /* 0x00000004031a7825 */ /* 0x000fc800078e021c */
[----:B--2---:R-:W-:-:S04]  /*13b0*/  FADD R15, R13, R15 ;  /* 0x0000000f0d0f7221 */ /* 0x004fc80000000000 */
[----:B---3--:R-:W-:Y:S01]  /*13c0*/  FADD R15, R15, -R24 ;  /* 0x800000180f0f7221 */ /* 0x008fe20000000000 */
[----:B------:R-:W-:-:S04]  /*13d0*/  IMAD.WIDE R24, R3, 0x4, R20 ;  /* 0x0000000403187825 */ /* 0x000fc800078e0214 */
[----:B------:R0:W-:Y:S04]  /*13e0*/  STG.E desc[UR10][R22.64], R15 ;  /* 0x0000000f16007986 */ /* 0x0001e8000c10190a */
[----:B------:R-:W2:Y:S04]  /*13f0*/  LDG.E R9, desc[UR10][R24.64] ;  /* 0x0000000a18097981 */ /* 0x000ea8000c1e1900 */
[----:B------:R-:W3:Y:S01]  /*1400*/  LDG.E R20, desc[UR10][R26.64] ;  /* 0x0000000a1a147981 */ /* 0x000ee2000c1e1900 */
[----:B-1----:R-:W-:-:S04]  /*1410*/  IMAD.WIDE R18, R3, 0x4, R22 ;  /* 0x0000000403127825 */ /* 0x002fc800078e0216 */
        /* <DEDUP_REMOVED lines=31> */
[----:B------:R-:W-:Y:S01]  /*1610*/  IADD3 R11, PT, PT, R11, 0x8, RZ ;  /* 0x000000080b0b7810 */ /* 0x000fe20007ffe0ff */
[C---:B-1----:R-:W-:Y:S01]  /*1620*/  IMAD.WIDE R18, R3.reuse, 0x4, R22 ;  /* 0x0000000403127825 */ /* 0x042fe200078e0216 */
[----:B------:R-:W-:Y:S01]  /*1630*/  UIADD3 UR4, UPT, UPT, UR4, 0x8, URZ ;  /* 0x0000000804047890 */ /* 0x000fe2000fffe0ff */
[----:B------:R-:W-:-:S02]  /*1640*/  LEA R5, R3, R5, 0x3 ;  /* 0x0000000503057211 */ /* 0x000fc400078e18ff */
[----:B------:R-:W-:Y:S02]  /*1650*/  ISETP.NE.AND P1, PT, R11, RZ, PT ;  /* 0x000000ff0b00720c */ /* 0x000fe40003f25270 */
[C---:B------:R-:W-:Y:S02]  /*1660*/  LEA R0, R3.reuse, R0, 0x3 ;  /* 0x0000000003007211 */ /* 0x040fe400078e18ff */
[----:B------:R-:W-:Y:S01]  /*1670*/  LEA R14, R3, R14, 0x3 ;  /* 0x0000000e030e7211 */ /* 0x000fe200078e18ff */
[----:B--2---:R-:W-:-:S04]  /*1680*/  FADD R9, R13, R24 ;  /* 0x000000180d097221 */ /* 0x004fc80000000000 */
[----:B---3--:R-:W-:-:S05]  /*1690*/  FADD R9, R9, -R26 ;  /* 0x8000001a09097221 */ /* 0x008fca0000000000 */
[----:B------:R4:W-:Y:S01]  /*16a0*/  STG.E desc[UR10][R18.64], R9 ;  /* 0x0000000912007986 */ /* 0x0009e2000c10190a */
[----:B------:R-:W-:Y:S05]  /*16b0*/  @P1 BRA `(.L_x_136) ;  /* 0xfffffff800e01947 */ /* 0x000fea000383ffff */
.L_x_135:
[----:B------:R-:W-:Y:S05]  /*16c0*/  @!P0 BRA `(.L_x_134) ;  /* 0x0000000400648947 */ /* 0x000fea0003800000 */
[----:B------:R-:W1:Y:S01]  /*16d0*/  LDCU UR7, c[0x0][0x39c] ;  /* 0x00007380ff0777ac */ /* 0x000e620008000800 */
[----:B------:R-:W-:Y:S02]  /*16e0*/  ISETP.GE.U32.AND P0, PT, R8, 0x4, PT ;  /* 0x000000040800780c */ /* 0x000fe40003f06070 */
[----:B------:R-:W-:-:S04]  /*16f0*/  LOP3.LUT R10, R10, 0x3, RZ, 0xc0, !PT ;  /* 0x000000030a0a7812 */ /* 0x000fc800078ec0ff */
[----:B------:R-:W-:Y:S01]  /*1700*/  ISETP.NE.AND P1, PT, R10, RZ, PT ;  /* 0x000000ff0a00720c */ /* 0x000fe20003f25270 */
[----:B-1----:R-:W-:-:S06]  /*1710*/  ULOP3.LUT UR6, URZ, UR7, URZ, 0x33, !UPT ;  /* 0x00000007ff067292 */ /* 0x002fcc000f8e33ff */
[----:B------:R-:W-:Y:S06]  /*1720*/  @!P0 BRA `(.L_x_137) ;  /* 0x00000000009c8947 */ /* 0x000fec0003800000 */
[----:B------:R-:W1:Y:S01]  /*1730*/  LDC.64 R14, c[0x0][0x380] ;  /* 0x0000e000ff0e7b82 */ /* 0x000e620000000a00 */
[----:B------:R-:W-:Y:S02]  /*1740*/  UIADD3 UR5, UPT, UPT, UR4, UR7, URZ ;  /* 0x0000000704057290 */ /* 0x000fe4000fffe0ff */
[----:B------:R-:W-:-:S04]  /*1750*/  UIADD3 UR8, UPT, UPT, UR4, UR6, URZ ;  /* 0x0000000604087290 */ /* 0x000fc8000fffe0ff */
[C-C-:B------:R-:W-:Y:S02]  /*1760*/  IMAD R5, R3.reuse, UR5, R2.reuse ;  /* 0x0000000503057c24 */ /* 0x140fe4000f8e0202 */
[----:B------:R-:W-:Y:S02]  /*1770*/  IMAD R11, R3, UR8, R2 ;  /* 0x00000008030b7c24 */ /* 0x000fe4000f8e0202 */
[----:B-1----:R-:W-:-:S04]  /*1780*/  IMAD.WIDE R4, R5, 0x4, R14 ;  /* 0x0000000405047825 */ /* 0x002fc800078e020e */
[----:B------:R-:W-:Y:S01]  /*1790*/  IMAD.WIDE R14, R11, 0x4, R14 ;  /* 0x000000040b0e7825 */ /* 0x000fe200078e020e */
[----:B------:R-:W2:Y:S04]  /*17a0*/  LDG.E R0, desc[UR10][R4.64] ;  /* 0x0000000a04007981 */ /* 0x000ea8000c1e1900 */
[----:B------:R-:W3:Y:S01]  /*17b0*/  LDG.E R11, desc[UR10][R14.64] ;  /* 0x0000000a0e0b7981 */ /* 0x000ee2000c1e1900 */
[C---:B----4-:R-:W-:Y:S02]  /*17c0*/  IMAD R13, R3.reuse, UR4, RZ ;  /* 0x00000004030d7c24 */ /* 0x050fe4000f8e02ff */
[----:B------:R-:W-:-:S04]  /*17d0*/  IMAD.WIDE R18, R3, 0x4, R4 ;  /* 0x0000000403127825 */ /* 0x000fc800078e0204 */
[----:B------:R-:W-:-:S04]  /*17e0*/  IMAD.WIDE R16, R3, 0x4, R14 ;  /* 0x0000000403107825 */ /* 0x000fc800078e020e */
[----:B--2---:R-:W-:Y:S01]  /*17f0*/  FADD R0, R9, R0 ;  /* 0x0000000009007221 */ /* 0x004fe20000000000 */
[----:B0-----:R-:W-:-:S04]  /*1800*/  IMAD.WIDE R8, R13, 0x4, R6 ;  /* 0x000000040d087825 */ /* 0x001fc800078e0206 */
[----:B---3--:R-:W-:-:S05]  /*1810*/  FADD R11, R0, -R11 ;  /* 0x8000000b000b7221 */ /* 0x008fca0000000000 */
[----:B------:R0:W-:Y:S04]  /*1820*/  STG.E desc[UR10][R8.64], R11 ;  /* 0x0000000b08007986 */ /* 0x0001e8000c10190a */
[----:B------:R-:W2:Y:S04]  /*1830*/  LDG.E R0, desc[UR10][R18.64] ;  /* 0x0000000a12007981 */ /* 0x000ea8000c1e1900 */
[----:B------:R-:W3:Y:S01]  /*1840*/  LDG.E R13, desc[UR10][R16.64] ;  /* 0x0000000a100d7981 */ /* 0x000ee2000c1e1900 */
[----:B------:R-:W-:-:S04]  /*1850*/  IMAD.WIDE R4, R3, 0x4, R8 ;  /* 0x0000000403047825 */ /* 0x000fc800078e0208 */
[----:B------:R-:W-:-:S04]  /*1860*/  IMAD.WIDE R20, R3, 0x4, R18 ;  /* 0x0000000403147825 */ /* 0x000fc800078e0212 */
[----:B------:R-:W-:-:S04]  /*1870*/  IMAD.WIDE R14, R3, 0x4, R16 ;  /* 0x00000004030e7825 */ /* 0x000fc800078e0210 */
[----:B--2---:R-:W-:-:S04]  /*1880*/  FADD R0, R11, R0 ;  /* 0x000000000b007221 */ /* 0x004fc80000000000 */
[----:B---3--:R-:W-:-:S05]  /*1890*/  FADD R13, R0, -R13 ;  /* 0x8000000d000d7221 */ /* 0x008fca0000000000 */
[----:B------:R1:W-:Y:S04]  /*18a0*/  STG.E desc[UR10][R4.64], R13 ;  /* 0x0000000d04007986 */ /* 0x0003e8000c10190a */
[----:B------:R-:W2:Y:S04]  /*18b0*/  LDG.E R0, desc[UR10][R20.64] ;  /* 0x0000000a14007981 */ /* 0x000ea8000c1e1900 */
[----:B------:R-:W0:Y:S01]  /*18c0*/  LDG.E R23, desc[UR10][R14.64] ;  /* 0x0000000a0e177981 */ /* 0x000e22000c1e1900 */
[----:B------:R-:W-:-:S04]  /*18d0*/  IMAD.WIDE R18, R3, 0x4, R4 ;  /* 0x0000000403127825 */ /* 0x000fc800078e0204 */
[----:B------:R-:W-:-:S04]  /*18e0*/  IMAD.WIDE R16, R3, 0x4, R20 ;  /* 0x0000000403107825 */ /* 0x000fc800078e0214 */
[----:B--2---:R-:W-:-:S04]  /*18f0*/  FADD R0, R13, R0 ;  /* 0x000000000d007221 */ /* 0x004fc80000000000 */
[----:B0-----:R-:W-:Y:S01]  /*1900*/  FADD R11, R0, -R23 ;  /* 0x80000017000b7221 */ /* 0x001fe20000000000 */
[----:B------:R-:W-:-:S04]  /*1910*/  IMAD.WIDE R22, R3, 0x4, R14 ;  /* 0x0000000403167825 */ /* 0x000fc800078e020e */
[----:B------:R2:W-:Y:S04]  /*1920*/  STG.E desc[UR10][R18.64], R11 ;  /* 0x0000000b12007986 */ /* 0x0005e8000c10190a */
[----:B------:R-:W3:Y:S04]  /*1930*/  LDG.E R16, desc[UR10][R16.64] ;  /* 0x0000000a10107981 */ /* 0x000ee8000c1e1900 */
[----:B------:R-:W4:Y:S01]  /*1940*/  LDG.E R22, desc[UR10][R22.64] ;  /* 0x0000000a16167981 */ /* 0x000f22000c1e1900 */
[----:B-1----:R-:W-:Y:S01]  /*1950*/  IMAD.WIDE R4, R3, 0x4, R18 ;  /* 0x0000000403047825 */ /* 0x002fe200078e0212 */
[----:B------:R-:W-:-:S03]  /*1960*/  UIADD3 UR4, UPT, UPT, UR4, 0x4, URZ ;  /* 0x0000000404047890 */ /* 0x000fc6000fffe0ff */
[----:B---3--:R-:W-:-:S04]  /*1970*/  FADD R9, R11, R16 ;  /* 0x000000100b097221 */ /* 0x008fc80000000000 */
[----:B----4-:R-:W-:-:S05]  /*1980*/  FADD R9, R9, -R22 ;  /* 0x8000001609097221 */ /* 0x010fca0000000000 */
[----:B------:R2:W-:Y:S02]  /*1990*/  STG.E desc[UR10][R4.64], R9 ;  /* 0x0000000904007986 */ /* 0x0005e4000c10190a */
.L_x_137:
[----:B------:R-:W-:Y:S05]  /*19a0*/  @!P1 BRA `(.L_x_134) ;  /* 0x0000000000ac9947 */ /* 0x000fea0003800000 */
[----:B------:R-:W1:Y:S01]  /*19b0*/  LDCU UR5, c[0x0][0x394] ;  /* 0x00007280ff0577ac */ /* 0x000e620008000800 */
[----:B------:R-:W-:Y:S01]  /*19c0*/  ISETP.NE.AND P0, PT, R10, 0x1, PT ;  /* 0x000000010a00780c */ /* 0x000fe20003f05270 */
[----:B-1----:R-:W-:-:S04]  /*19d0*/  ULOP3.LUT UR5, UR5, 0x1, URZ, 0xc0, !UPT ;  /* 0x0000000105057892 */ /* 0x002fc8000f8ec0ff */
[----:B------:R-:W-:-:S08]  /*19e0*/  UISETP.NE.U32.AND UP0, UPT, UR5, 0x1, UPT ;  /* 0x000000010500788c */ /* 0x000fd0000bf05070 */
[----:B------:R-:W-:Y:S05]  /*19f0*/  @!P0 BRA `(.L_x_138) ;  /* 0x00000000005c8947 */ /* 0x000fea0003800000 */
[----:B--2---:R-:W1:Y:S01]  /*1a00*/  LDC.64 R4, c[0x0][0x380] ;  /* 0x0000e000ff047b82 */ /* 0x004e620000000a00 */
[----:B------:R-:W-:Y:S02]  /*1a10*/  UIADD3 UR5, UPT, UPT, UR4, UR7, URZ ;  /* 0x0000000704057290 */ /* 0x000fe4000fffe0ff */
[----:B------:R-:W-:-:S04]  /*1a20*/  UIADD3 UR8, UPT, UPT, UR4, UR6, URZ ;  /* 0x0000000604087290 */ /* 0x000fc8000fffe0ff */
[C-C-:B------:R-:W-:Y:S02]  /*1a30*/  IMAD R11, R3.reuse, UR5, R2.reuse ;  /* 0x00000005030b7c24 */ /* 0x140fe4000f8e0202 */
[----:B------:R-:W-:Y:S02]  /*1a40*/  IMAD R15, R3, UR8, R2 ;  /* 0x00000008030f7c24 */ /* 0x000fe4000f8e0202 */
[----:B-1----:R-:W-:-:S04]  /*1a50*/  IMAD.WIDE R10, R11, 0x4, R4 ;  /* 0x000000040b0a7825 */ /* 0x002fc800078e0204 */
[----:B------:R-:W-:Y:S01]  /*1a60*/  IMAD.WIDE R14, R15, 0x4, R4 ;  /* 0x000000040f0e7825 */ /* 0x000fe200078e0204 */
[----:B------:R-:W2:Y:S04]  /*1a70*/  LDG.E R0, desc[UR10][R10.64] ;  /* 0x0000000a0a007981 */ /* 0x000ea8000c1e1900 */
[----:B----4-:R-:W3:Y:S01]  /*1a80*/  LDG.E R13, desc[UR10][R14.64] ;  /* 0x0000000a0e0d7981 */ /* 0x010ee2000c1e1900 */
[C---:B------:R-:W-:Y:S02]  /*1a90*/  IMAD R5, R3.reuse, UR4, RZ ;  /* 0x0000000403057c24 */ /* 0x040fe4000f8e02ff */
[----:B------:R-:W-:-:S04]  /*1aa0*/  IMAD.WIDE R16, R3, 0x4, R10 ;  /* 0x0000000403107825 */ /* 0x000fc800078e020a */
[----:B------:R-:W-:-:S04]  /*1ab0*/  IMAD.WIDE R4, R5, 0x4, R6 ;  /* 0x0000000405047825 */ /* 0x000fc800078e0206 */
[----:B------:R-:W-:-:S04]  /*1ac0*/  IMAD.WIDE R18, R3, 0x4, R14 ;  /* 0x0000000403127825 */ /* 0x000fc800078e020e */
[----:B--2---:R-:W-:-:S04]  /*1ad0*/  FADD R0, R9, R0 ;  /* 0x0000000009007221 */ /* 0x004fc80000000000 */
[----:B---3--:R-:W-:-:S05]  /*1ae0*/  FADD R13, R0, -R13 ;  /* 0x8000000d000d7221 */ /* 0x008fca0000000000 */
[----:B------:R1:W-:Y:S04]  /*1af0*/  STG.E desc[UR10][R4.64], R13 ;  /* 0x0000000d04007986 */ /* 0x0003e8000c10190a */
[----:B------:R-:W0:Y:S04]  /*1b00*/  LDG.E R16, desc[UR10][R16.64] ;  /* 0x0000000a10107981 */ /* 0x000e28000c1e1900 */
[----:B------:R-:W2:Y:S01]  /*1b10*/  LDG.E R18, desc[UR10][R18.64] ;  /* 0x0000000a12127981 */ /* 0x000ea2000c1e1900 */
[----:B------:R-:W-:Y:S01]  /*1b20*/  IMAD.WIDE R10, R3, 0x4, R4 ;  /* 0x00000004030a7825 */ /* 0x000fe200078e0204 */
[----:B------:R-:W-:-:S03]  /*1b30*/  UIADD3 UR4, UPT, UPT, UR4, 0x2, URZ ;  /* 0x0000000204047890 */ /* 0x000fc6000fffe0ff */
[----:B0-----:R-:W-:-:S04]  /*1b40*/  FADD R9, R13, R16 ;  /* 0x000000100d097221 */ /* 0x001fc80000000000 */
[----:B--2---:R-:W-:-:S05]  /*1b50*/  FADD R9, R9, -R18 ;  /* 0x8000001209097221 */ /* 0x004fca0000000000 */
[----:B------:R1:W-:Y:S02]  /*1b60*/  STG.E desc[UR10][R10.64], R9 ;  /* 0x000000090a007986 */ /* 0x0003e4000c10190a */
.L_x_138:
[----:B------:R-:W-:Y:S05]  /*1b70*/  BRA.U UP0, `(.L_x_134) ;  /* 0x0000000100387547 */ /* 0x000fea000b800000 */
[----:B-12---:R-:W1:Y:S01]  /*1b80*/  LDC.64 R10, c[0x0][0x380] ;  /* 0x0000e000ff0a7b82 */ /* 0x006e620000000a00 */
[----:B------:R-:W-:Y:S02]  /*1b90*/  UIADD3 UR5, UPT, UPT, UR4, UR7, URZ ;  /* 0x0000000704057290 */ /* 0x000fe4000fffe0ff */
[----:B------:R-:W-:-:S04]  /*1ba0*/  UIADD3 UR6, UPT, UPT, UR4, UR6, URZ ;  /* 0x0000000604067290 */ /* 0x000fc8000fffe0ff */
[C-C-:B------:R-:W-:Y:S02]  /*1bb0*/  IMAD R5, R3.reuse, UR5, R2.reuse ;  /* 0x0000000503057c24 */ /* 0x140fe4000f8e0202 */
[----:B----4-:R-:W-:Y:S02]  /*1bc0*/  IMAD R13, R3, UR6, R2 ;  /* 0x00000006030d7c24 */ /* 0x010fe4000f8e0202 */
[----:B-1----:R-:W-:-:S04]  /*1bd0*/  IMAD.WIDE R4, R5, 0x4, R10 ;  /* 0x0000000405047825 */ /* 0x002fc800078e020a */
[----:B------:R-:W-:Y:S02]  /*1be0*/  IMAD.WIDE R10, R13, 0x4, R10 ;  /* 0x000000040d0a7825 */ /* 0x000fe400078e020a */
[----:B------:R-:W0:Y:S04]  /*1bf0*/  LDG.E R4, desc[UR10][R4.64] ;  /* 0x0000000a04047981 */ /* 0x000e28000c1e1900 */
[----:B------:R-:W2:Y:S01]  /*1c00*/  LDG.E R10, desc[UR10][R10.64] ;  /* 0x0000000a0a0a7981 */ /* 0x000ea2000c1e1900 */
[----:B------:R-:W-:-:S04]  /*1c10*/  IMAD R15, R3, UR4, RZ ;  /* 0x00000004030f7c24 */ /* 0x000fc8000f8e02ff */
[----:B------:R-:W-:-:S04]  /*1c20*/  IMAD.WIDE R14, R15, 0x4, R6 ;  /* 0x000000040f0e7825 */ /* 0x000fc800078e0206 */
[----:B0-----:R-:W-:-:S04]  /*1c30*/  FADD R9, R9, R4 ;  /* 0x0000000409097221 */ /* 0x001fc80000000000 */
[----:B--2---:R-:W-:-:S05]  /*1c40*/  FADD R9, R9, -R10 ;  /* 0x8000000a09097221 */ /* 0x004fca0000000000 */
[----:B------:R3:W-:Y:S02]  /*1c50*/  STG.E desc[UR10][R14.64], R9 ;  /* 0x000000090e007986 */ /* 0x0007e4000c10190a */
.L_x_134:
[----:B------:R-:W5:Y:S02]  /*1c60*/  LDC R8, c[0x0][0x39c] ;  /* 0x0000e700ff087b82 */ /* 0x000f640000000800 */
[----:B-----5:R-:W-:-:S13]  /*1c70*/  ISETP.GE.AND P0, PT, R8, 0x1, PT ;  /* 0x000000010800780c */ /* 0x020fda0003f06270 */
[----:B------:R-:W-:Y:S05]  /*1c80*/  @!P0 EXIT ;  /* 0x000000000000894d */ /* 0x000fea0003800000 */
[----:B-1----:R-:W2:Y:S02]  /*1c90*/  LDC R10, c[0x0][0x394] ;  /* 0x0000e500ff0a7b82 */ /* 0x002ea40000000800 */
[----:B--2---:R-:W-:-:S04]  /*1ca0*/  IADD3 R5, PT, PT, -R8, R10, RZ ;  /* 0x0000000a08057210 */ /* 0x004fc80007ffe1ff */
[----:B------:R-:W-:-:S04]  /*1cb0*/  VIADDMNMX R5, R5, 0x1, R10, !PT ;  /* 0x0000000105057846 */ /* 0x000fc8000780010a */
[----:B------:R-:W-:-:S04]  /*1cc0*/  IADD3 R5, PT, PT, R5, R8, RZ ;  /* 0x0000000805057210 */ /* 0x000fc80007ffe0ff */
[CC--:B----4-:R-:W-:Y:S02]  /*1cd0*/  IADD3 R13, PT, PT, R5.reuse, -R10.reuse, RZ ;  /* 0x8000000a050d7210 */ /* 0x0d0fe40007ffe0ff */
[----:B------:R-:W-:Y:S02]  /*1ce0*/  IADD3 R5, PT, PT, -R5, R10, RZ ;  /* 0x0000000a05057210 */ /* 0x000fe40007ffe1ff */
[----:B------:R-:W-:Y:S02]  /*1cf0*/  LOP3.LUT R26, R13, 0x7, RZ, 0xc0, !PT ;  /* 0x000000070d1a7812 */ /* 0x000fe400078ec0ff */
[----:B------:R-:W-:Y:S02]  /*1d00*/  ISETP.GT.U32.AND P1, PT, R5, -0x8, PT ;  /* 0xfffffff80500780c */ /* 0x000fe40003f24070 */
[----:B------:R-:W-:-:S11]  /*1d10*/  ISETP.NE.AND P0, PT, R26, RZ, PT ;  /* 0x000000ff1a00720c */ /* 0x000fd60003f05270 */
[----:B------:R-:W-:Y:S05]  /*1d20*/  @P1 BRA `(.L_x_139) ;  /* 0x0000000000d81947 */ /* 0x000fea0003800000 */
[----:B------:R-:W1:Y:S01]  /*1d30*/  LDC.64 R4, c[0x0][0x380] ;  /* 0x0000e000ff047b82 */ /* 0x000e620000000a00 */
[----:B------:R-:W-:Y:S01]  /*1d40*/  SHF.L.U32 R0, R8, 0x1, RZ ;  /* 0x0000000108007819 */ /* 0x000fe200000006ff */
[----:B---3--:R-:W-:Y:S01]  /*1d50*/  IMAD R14, R12, R3, RZ ;  /* 0x000000030c0e7224 */ /* 0x008fe200078e02ff */
[----:B------:R-:W-:Y:S02]  /*1d60*/  LOP3.LUT R15, R13, 0xfffffff8, RZ, 0xc0, !PT ;  /* 0xfffffff80d0f7812 */ /* 0x000fe400078ec0ff */
[----:B------:R-:W-:Y:S02]  /*1d70*/  LOP3.LUT R0, RZ, R0, RZ, 0x33, !PT ;  /* 0x00000000ff007212 */ /* 0x000fe400078e33ff */
[----:B------:R-:W-:Y:S02]  /*1d80*/  IADD3 R15, PT, PT, -R15, RZ, RZ ;  /* 0x000000ff0f0f7210 */ /* 0x000fe40007ffe1ff */
[----:B------:R-:W-:-:S05]  /*1d90*/  IADD3 R0, PT, PT, R0, R10, RZ ;  /* 0x0000000a00007210 */ /* 0x000fca0007ffe0ff */
[----:B------:R-:W-:-:S07]  /*1da0*/  IMAD R0, R0, R3, R2 ;  /* 0x0000000300007224 */ /* 0x000fce00078e0202 */
.L_x_140:
[----:B-12---:R-:W-:-:S05]  /*1db0*/  IMAD.WIDE R16, R0, 0x4, R4 ;  /* 0x0000000400107825 */ /* 0x006fca00078e0204 */
[----:B------:R-:W0:Y:S01]  /*1dc0*/  LDG.E R18, desc[UR10][R16.64] ;  /* 0x0000000a10127981 */ /* 0x000e22000c1e1900 */
[----:B------:R-:W-:-:S04]  /*1dd0*/  IMAD.WIDE R10, R14, 0x4, R6 ;  /* 0x000000040e0a7825 */ /* 0x000fc800078e0206 */
[----:B0-----:R-:W-:Y:S01]  /*1de0*/  FADD R9, -R18, R9 ;  /* 0x0000000912097221 */ /* 0x001fe20000000100 */
[----:B------:R-:W-:-:S04]  /*1df0*/  IMAD.WIDE R18, R3, 0x4, R16 ;  /* 0x0000000403127825 */ /* 0x000fc800078e0210 */
[----:B------:R0:W-:Y:S04]  /*1e00*/  STG.E desc[UR10][R10.64], R9 ;  /* 0x000000090a007986 */ /* 0x0001e8000c10190a */
[----:B------:R-:W2:Y:S01]  /*1e10*/  LDG.E R22, desc[UR10][R18.64] ;  /* 0x0000000a12167981 */ /* 0x000ea2000c1e1900 */
[----:B------:R-:W-:-:S04]  /*1e20*/  IMAD.WIDE R20, R3, 0x4, R10 ;  /* 0x0000000403147825 */ /* 0x000fc800078e020a */
[----:B--2---:R-:W-:Y:S01]  /*1e30*/  FADD R27, R9, -R22 ;  /* 0x80000016091b7221 */ /* 0x004fe20000000000 */
[----:B------:R-:W-:-:S04]  /*1e40*/  IMAD.WIDE R22, R3, 0x4, R18 ;  /* 0x0000000403167825 */ /* 0x000fc800078e0212 */
[----:B------:R1:W-:Y:S04]  /*1e50*/  STG.E desc[UR10][R20.64], R27 ;  /* 0x0000001b14007986 */ /* 0x0003e8000c10190a */
[----:B------:R-:W2:Y:S01]  /*1e60*/  LDG.E R24, desc[UR10][R22.64] ;  /* 0x0000000a16187981 */ /* 0x000ea2000c1e1900 */
[----:B------:R-:W-:-:S04]  /*1e70*/  IMAD.WIDE R16, R3, 0x4, R20 ;  /* 0x0000000403107825 */ /* 0x000fc800078e0214 */
[----:B--2---:R-:W-:Y:S01]  /*1e80*/  FADD R29, R27, -R24 ;  /* 0x800000181b1d7221 */ /* 0x004fe20000000000 */
[----:B------:R-:W-:-:S04]  /*1e90*/  IMAD.WIDE R24, R3, 0x4, R22 ;  /* 0x0000000403187825 */ /* 0x000fc800078e0216 */
[----:B------:R2:W-:Y:S04]  /*1ea0*/  STG.E desc[UR10][R16.64], R29 ;  /* 0x0000001d10007986 */ /* 0x0005e8000c10190a */
[----:B------:R-:W3:Y:S01]  /*1eb0*/  LDG.E R28, desc[UR10][R24.64] ;  /* 0x0000000a181c7981 */ /* 0x000ee2000c1e1900 */
[----:B0-----:R-:W-:-:S04]  /*1ec0*/  IMAD.WIDE R10, R3, 0x4, R16 ;  /* 0x00000004030a7825 */ /* 0x001fc800078e0210 */
[----:B------:R-:W-:-:S04]  /*1ed0*/  IMAD.WIDE R18, R3, 0x4, R24 ;  /* 0x0000000403127825 */ /* 0x000fc800078e0218 */
[----:B---3--:R-:W-:-:S05]  /*1ee0*/  FADD R9, R29, -R28 ;  /* 0x8000001c1d097221 */ /* 0x008fca0000000000 */
[----:B------:R-:W-:Y:S04]  /*1ef0*/  STG.E desc[UR10][R10.64], R9 ;  /* 0x000000090a007986 */ /* 0x000fe8000c10190a */
[----:B------:R-:W3:Y:S01]  /*1f00*/  LDG.E R28, desc[UR10][R18.64] ;  /* 0x0000000a121c7981 */ /* 0x000ee2000c1e1900 */
[----:B-1----:R-:W-:-:S04]  /*1f10*/  IMAD.WIDE R20, R3, 0x4, R10 ;  /* 0x0000000403147825 */ /* 0x002fc800078e020a */
[----:B------:R-:W-:-:S04]  /*1f20*/  IMAD.WIDE R22, R3, 0x4, R18 ;  /* 0x0000000403167825 */ /* 0x000fc800078e0212 */
[----:B---3--:R-:W-:-:S05]  /*1f30*/  FADD R27, R9, -R28 ;  /* 0x8000001c091b7221 */ /* 0x008fca0000000000 */
[----:B------:R0:W-:Y:S04]  /*1f40*/  STG.E desc[UR10][R20.64], R27 ;  /* 0x0000001b14007986 */ /* 0x0001e8000c10190a */
[----:B------:R-:W0:Y:S01]  /*1f50*/  LDG.E R28, desc[UR10][R22.64] ;  /* 0x0000000a161c7981 */ /* 0x000e22000c1e1900 */
[----:B--2---:R-:W-:-:S04]  /*1f60*/  IMAD.WIDE R16, R3, 0x4, R20 ;  /* 0x0000000403107825 */ /* 0x004fc800078e0214 */
[----:B------:R-:W-:-:S04]  /*1f70*/  IMAD.WIDE R24, R3, 0x4, R22 ;  /* 0x0000000403187825 */ /* 0x000fc800078e0216 */
[----:B0-----:R-:W-:-:S05]  /*1f80*/  FADD R27, R27, -R28 ;  /* 0x8000001c1b1b7221 */ /* 0x001fca0000000000 */
[----:B------:R2:W-:Y:S04]  /*1f90*/  STG.E desc[UR10][R16.64], R27 ;  /* 0x0000001b10007986 */ /* 0x0005e8000c10190a */
[----:B------:R-:W3:Y:S01]  /*1fa0*/  LDG.E R28, desc[UR10][R24.64] ;  /* 0x0000000a181c7981 */ /* 0x000ee2000c1e1900 */
[----:B------:R-:W-:Y:S01]  /*1fb0*/  IMAD.WIDE R10, R3, 0x4, R16 ;  /* 0x00000004030a7825 */ /* 0x000fe200078e0210 */
[----:B------:R-:W-:-:S03]  /*1fc0*/  IADD3 R15, PT, PT, R15, 0x8, RZ ;  /* 0x000000080f0f7810 */ /* 0x000fc60007ffe0ff */
[----:B---3--:R-:W-:Y:S01]  /*1fd0*/  FADD R23, R27, -R28 ;  /* 0x8000001c1b177221 */ /* 0x008fe20000000000 */
[----:B------:R-:W-:-:S04]  /*1fe0*/  IMAD.WIDE R28, R3, 0x4, R24 ;  /* 0x00000004031c7825 */ /* 0x000fc800078e0218 */
[----:B------:R2:W-:Y:S04]  /*1ff0*/  STG.E desc[UR10][R10.64], R23 ;  /* 0x000000170a007986 */ /* 0x0005e8000c10190a */
[----:B------:R-:W3:Y:S01]  /*2000*/  LDG.E R28, desc[UR10][R28.64] ;  /* 0x0000000a1c1c7981 */ /* 0x000ee2000c1e1900 */
[----:B------:R-:W-:Y:S01]  /*2010*/  ISETP.NE.AND P1, PT, R15, RZ, PT ;  /* 0x000000ff0f00720c */ /* 0x000fe20003f25270 */
[C---:B------:R-:W-:Y:S01]  /*2020*/  IMAD.WIDE R18, R3.reuse, 0x4, R10 ;  /* 0x0000000403127825 */ /* 0x040fe200078e020a */
[----:B------:R-:W-:Y:S02]  /*2030*/  IADD3 R12, PT, PT, R12, 0x8, RZ ;  /* 0x000000080c0c7810 */ /* 0x000fe40007ffe0ff */
[C---:B------:R-:W-:Y:S02]  /*2040*/  LEA R0, R3.reuse, R0, 0x3 ;  /* 0x0000000003007211 */ /* 0x040fe400078e18ff */
[----:B------:R-:W-:Y:S01]  /*2050*/  LEA R14, R3, R14, 0x3 ;  /* 0x0000000e030e7211 */ /* 0x000fe200078e18ff */
[----:B---3--:R-:W-:-:S05]  /*2060*/  FADD R9, R23, -R28 ;  /* 0x8000001c17097221 */ /* 0x008fca0000000000 */
[----:B------:R2:W-:Y:S01]  /*2070*/  STG.E desc[UR10][R18.64], R9 ;  /* 0x0000000912007986 */ /* 0x0005e2000c10190a */
[----:B------:R-:W-:Y:S05]  /*2080*/  @P1 BRA `(.L_x_140) ;  /* 0xfffffffc00481947 */ /* 0x000fea000383ffff */
.L_x_139:
[----:B------:R-:W-:Y:S05]  /*2090*/  @!P0 EXIT ;  /* 0x000000000000894d */ /* 0x000fea0003800000 */
[----:B------:R-:W-:Y:S02]  /*20a0*/  ISETP.GE.U32.AND P0, PT, R26, 0x4, PT ;  /* 0x000000041a00780c */ /* 0x000fe40003f06070 */
[----:B------:R-:W-:Y:S02]  /*20b0*/  LOP3.LUT R0, R13, 0x3, RZ, 0xc0, !PT ;  /* 0x000000030d007812 */ /* 0x000fe400078ec0ff */
[----:B------:R-:W-:Y:S02]  /*20c0*/  LOP3.LUT R5, RZ, R8, RZ, 0x33, !PT ;  /* 0x00000008ff057212 */ /* 0x000fe400078e33ff */
[----:B------:R-:W-:-:S07]  /*20d0*/  ISETP.NE.AND P1, PT, R0, RZ, PT ;  /* 0x000000ff0000720c */ /* 0x000fce0003f25270 */
[----:B------:R-:W-:Y:S06]  /*20e0*/  @!P0 BRA `(.L_x_141) ;  /* 0x0000000000648947 */ /* 0x000fec0003800000 */
[----:B--2---:R-:W1:Y:S01]  /*20f0*/  LDC.64 R10, c[0x0][0x380] ;  /* 0x0000e000ff0a7b82 */ /* 0x004e620000000a00 */
[----:B------:R-:W-:-:S05]  /*2100*/  IADD3 R4, PT, PT, R12, R5, RZ ;  /* 0x000000050c047210 */ /* 0x000fca0007ffe0ff */
[----:B---3--:R-:W-:-:S04]  /*2110*/  IMAD R15, R4, R3, R2 ;  /* 0x00000003040f7224 */ /* 0x008fc800078e0202 */
[----:B-1----:R-:W-:-:S05]  /*2120*/  IMAD.WIDE R10, R15, 0x4, R10 ;  /* 0x000000040f0a7825 */ /* 0x002fca00078e020a */
[----:B------:R-:W2:Y:S01]  /*2130*/  LDG.E R4, desc[UR10][R10.64] ;  /* 0x0000000a0a047981 */ /* 0x000ea2000c1e1900 */
[----:B------:R-:W-:-:S04]  /*2140*/  IMAD R15, R12, R3, RZ ;  /* 0x000000030c0f7224 */ /* 0x000fc800078e02ff */
[----:B------:R-:W-:-:S04]  /*2150*/  IMAD.WIDE R14, R15, 0x4, R6 ;  /* 0x000000040f0e7825 */ /* 0x000fc800078e0206 */
[----:B--2---:R-:W-:Y:S01]  /*2160*/  FADD R23, R9, -R4 ;  /* 0x8000000409177221 */ /* 0x004fe20000000000 */
[----:B0-----:R-:W-:-:S04]  /*2170*/  IMAD.WIDE R8, R3, 0x4, R10 ;  /* 0x0000000403087825 */ /* 0x001fc800078e020a */
[----:B------:R0:W-:Y:S04]  /*2180*/  STG.E desc[UR10][R14.64], R23 ;  /* 0x000000170e007986 */ /* 0x0001e8000c10190a */
[----:B------:R-:W2:Y:S01]  /*2190*/  LDG.E R4, desc[UR10][R8.64] ;  /* 0x0000000a08047981 */ /* 0x000ea2000c1e1900 */
[----:B------:R-:W-:-:S04]  /*21a0*/  IMAD.WIDE R16, R3, 0x4, R14 ;  /* 0x0000000403107825 */ /* 0x000fc800078e020e */
[----:B------:R-:W-:-:S04]  /*21b0*/  IMAD.WIDE R18, R3, 0x4, R8 ;  /* 0x0000000403127825 */ /* 0x000fc800078e0208 */
[----:B--2---:R-:W-:-:S05]  /*21c0*/  FADD R25, R23, -R4 ;  /* 0x8000000417197221 */ /* 0x004fca0000000000 */
[----:B------:R1:W-:Y:S04]  /*21d0*/  STG.E desc[UR10][R16.64], R25 ;  /* 0x0000001910007986 */ /* 0x0003e8000c10190a */
[----:B------:R-:W2:Y:S01]  /*21e0*/  LDG.E R4, desc[UR10][R18.64] ;  /* 0x0000000a12047981 */ /* 0x000ea2000c1e1900 */
[----:B------:R-:W-:-:S04]  /*21f0*/  IMAD.WIDE R10, R3, 0x4, R16 ;  /* 0x00000004030a7825 */ /* 0x000fc800078e0210 */
[----:B------:R-:W-:-:S04]  /*2200*/  IMAD.WIDE R20, R3, 0x4, R18 ;  /* 0x0000000403147825 */ /* 0x000fc800078e0212 */
[----:B--2---:R-:W-:-:S05]  /*2210*/  FADD R27, R25, -R4 ;  /* 0x80000004191b7221 */ /* 0x004fca0000000000 */
[----:B------:R1:W-:Y:S04]  /*2220*/  STG.E desc[UR10][R10.64], R27 ;  /* 0x0000001b0a007986 */ /* 0x0003e8000c10190a */
[----:B------:R-:W2:Y:S01]  /*2230*/  LDG.E R20, desc[UR10][R20.64] ;  /* 0x0000000a14147981 */ /* 0x000ea2000c1e1900 */
[----:B0-----:R-:W-:Y:S01]  /*2240*/  IMAD.WIDE R14, R3, 0x4, R10 ;  /* 0x00000004030e7825 */ /* 0x001fe200078e020a */
[----:B------:R-:W-:-:S03]  /*2250*/  IADD3 R12, PT, PT, R12, 0x4, RZ ;  /* 0x000000040c0c7810 */ /* 0x000fc60007ffe0ff */
[----:B--2---:R-:W-:-:S05]  /*2260*/  FADD R9, R27, -R20 ;  /* 0x800000141b097221 */ /* 0x004fca0000000000 */
[----:B------:R1:W-:Y:S02]  /*2270*/  STG.E desc[UR10][R14.64], R9 ;  /* 0x000000090e007986 */ /* 0x0003e4000c10190a */
.L_x_141:
[----:B------:R-:W-:Y:S05]  /*2280*/  @!P1 EXIT ;  /* 0x000000000000994d */ /* 0x000fea0003800000 */
[----:B------:R-:W-:Y:S02]  /*2290*/  ISETP.NE.AND P0, PT, R0, 0x1, PT ;  /* 0x000000010000780c */ /* 0x000fe40003f05270 */
[----:B------:R-:W-:-:S04]  /*22a0*/  LOP3.LUT R13, R13, 0x1, RZ, 0xc0, !PT ;  /* 0x000000010d0d7812 */ /* 0x000fc800078ec0ff */
[----:B------:R-:W-:-:S07]  /*22b0*/  ISETP.NE.U32.AND P1, PT, R13, 0x1, PT ;  /* 0x000000010d00780c */ /* 0x000fce0003f25070 */
[----:B------:R-:W-:Y:S06]  /*22c0*/  @!P0 BRA `(.L_x_142) ;  /* 0x00000000003c8947 */ /* 0x000fec0003800000 */
[----:B-12---:R-:W1:Y:S01]  /*22d0*/  LDC.64 R10, c[0x0][0x380] ;  /* 0x0000e000ff0a7b82 */ /* 0x006e620000000a00 */
[----:B------:R-:W-:-:S05]  /*22e0*/  IADD3 R0, PT, PT, R12, R5, RZ ;  /* 0x000000050c007210 */ /* 0x000fca0007ffe0ff */
[----:B------:R-:W-:-:S04]  /*22f0*/  IMAD R13, R0, R3, R2 ;  /* 0x00000003000d7224 */ /* 0x000fc800078e0202 */
[----:B-1----:R-:W-:-:S05]  /*2300*/  IMAD.WIDE R10, R13, 0x4, R10 ;  /* 0x000000040d0a7825 */ /* 0x002fca00078e020a */
[----:B------:R-:W2:Y:S01]  /*2310*/  LDG.E R0, desc[UR10][R10.64] ;  /* 0x0000000a0a007981 */ /* 0x000ea2000c1e1900 */
[----:B---3--:R-:W-:Y:S02]  /*2320*/  IMAD R15, R12, R3, RZ ;  /* 0x000000030c0f7224 */ /* 0x008fe400078e02ff */
[----:B------:R-:W-:-:S04]  /*2330*/  IMAD.WIDE R16, R3, 0x4, R10 ;  /* 0x0000000403107825 */ /* 0x000fc800078e020a */
[----:B------:R-:W-:-:S04]  /*2340*/  IMAD.WIDE R14, R15, 0x4, R6 ;  /* 0x000000040f0e7825 */ /* 0x000fc800078e0206 */
[----:B--2---:R-:W-:-:S05]  /*2350*/  FADD R13, R9, -R0 ;  /* 0x80000000090d7221 */ /* 0x004fca0000000000 */
[----:B------:R4:W-:Y:S04]  /*2360*/  STG.E desc[UR10][R14.64], R13 ;  /* 0x0000000d0e007986 */ /* 0x0009e8000c10190a */
[----:B------:R-:W0:Y:S01]  /*2370*/  LDG.E R16, desc[UR10][R16.64] ;  /* 0x0000000a10107981 */ /* 0x000e22000c1e1900 */
[----:B------:R-:W-:Y:S01]  /*2380*/  IMAD.WIDE R18, R3, 0x4, R14 ;  /* 0x0000000403127825 */ /* 0x000fe200078e020e */
[----:B------:R-:W-:-:S03]  /*2390*/  IADD3 R12, PT, PT, R12, 0x2, RZ ;  /* 0x000000020c0c7810 */ /* 0x000fc60007ffe0ff */
[----:B0-----:R-:W-:-:S05]  /*23a0*/  FADD R9, R13, -R16 ;  /* 0x800000100d097221 */ /* 0x001fca0000000000 */
[----:B------:R4:W-:Y:S02]  /*23b0*/  STG.E desc[UR10][R18.64], R9 ;  /* 0x0000000912007986 */ /* 0x0009e4000c10190a */
.L_x_142:
[----:B------:R-:W-:Y:S05]  /*23c0*/  @P1 EXIT ;  /* 0x000000000000194d */ /* 0x000fea0003800000 */
[----:B-12---:R-:W1:Y:S01]  /*23d0*/  LDC.64 R10, c[0x0][0x380] ;  /* 0x0000e000ff0a7b82 */ /* 0x006e620000000a00 */
[----:B------:R-:W-:-:S05]  /*23e0*/  IADD3 R5, PT, PT, R12, R5, RZ ;  /* 0x000000050c057210 */ /* 0x000fca0007ffe0ff */
[----:B------:R-:W-:-:S04]  /*23f0*/  IMAD R5, R5, R3, R2 ;  /* 0x0000000305057224 */ /* 0x000fc800078e0202 */
[----:B-1----:R-:W-:-:S06]  /*2400*/  IMAD.WIDE R4, R5, 0x4, R10 ;  /* 0x0000000405047825 */ /* 0x002fcc00078e020a */
[----:B------:R-:W3:Y:S01]  /*2410*/  LDG.E R4, desc[UR10][R4.64] ;  /* 0x0000000a04047981 */ /* 0x000ee2000c1e1900 */
[----:B------:R-:W-:-:S04]  /*2420*/  IMAD R3, R12, R3, RZ ;  /* 0x000000030c037224 */ /* 0x000fc800078e02ff */
[----:B0-----:R-:W-:-:S04]  /*2430*/  IMAD.WIDE R6, R3, 0x4, R6 ;  /* 0x0000000403067825 */ /* 0x001fc800078e0206 */
[----:B---34-:R-:W-:-:S05]  /*2440*/  FADD R9, -R4, R9 ;  /* 0x0000000904097221 */ /* 0x018fca0000000100 */
[----:B------:R-:W-:Y:S01]  /*2450*/  STG.E desc[UR10][R6.64], R9 ;  /* 0x0000000906007986 */ /* 0x000fe2000c10190a */
[----:B------:R-:W-:Y:S05]  /*2460*/  EXIT ;  /* 0x000000000000794d */ /* 0x000fea0003800000 */
.L_x_143:
        /* <DEDUP_REMOVED lines=9> */
.L_x_146:


//--------------------- .nv.shared.reserved.0     --------------------------
	.section	.nv.shared.reserved.0,"aw",@nobits
	.weak		__nv_reservedSMEM_offset_0_alias
	.size		__nv_reservedSMEM_offset_0_alias, 0, 64
	.other		__nv_reservedSMEM_offset_0_alias,@"STO_CUDA_RESERVED_SHARED STV_DEFAULT"
__nv_reservedSMEM_offset_0_alias:
	.zero		0
	.zero		64


//--------------------- .nv.constant0._Z14hor_fmeanr_gpuPfS_iiii --------------------------
	.section	.nv.constant0._Z14hor_fmeanr_gpuPfS_iiii,"a",@progbits
	.sectionflags	@""
	.align	4
.nv.constant0._Z14hor_fmeanr_gpuPfS_iiii:
	.zero		928


//--------------------- .nv.constant0._Z14ver_fmeanr_gpuPfS_iiii --------------------------
	.section	.nv.constant0._Z14ver_fmeanr_gpuPfS_iiii,"a",@progbits
	.sectionflags	@""
	.align	4
.nv.constant0._Z14ver_fmeanr_gpuPfS_iiii:
	.zero		928


//--------------------- SYMBOLS --------------------------

	.type		.nv.reservedSmem.offset0,@object
	.size		.nv.reservedSmem.offset0,0x4
